	.target	sm_100a

	.elftype	@"ET_EXEC"


//--------------------- .note.nv.tkinfo           --------------------------
	.section	.note.nv.tkinfo,"",@"SHT_NOTE"
	.sectionflags	@"SHF_NOTE_NV_TKINFO"
	.tkinfo
        /*0018*/ 	.word	0x00000002
        /*0030*/ 	.string	""
        /*0030*/ 	.string	"ptxas"
        /*0030*/ 	.string	"Cuda compilation tools, release 13.0, V13.0.88"
        /*0030*/ 	.string	"Build cuda_13.0.r13.0/compiler.36424714_0"
        /*0030*/ 	.string	"-arch sm_100a -m 64 "



//--------------------- .note.nv.cuinfo           --------------------------
	.section	.note.nv.cuinfo,"",@"SHT_NOTE"
	.sectionflags	@"SHF_NOTE_NV_CUINFO"
        /*0018*/ 	.short	0x0002
        /*001a*/ 	.short	0x0064
        /*001c*/ 	.short	0x0082
	.zero		2


//--------------------- .nv.info                  --------------------------
	.section	.nv.info,"",@"SHT_CUDA_INFO"
	.align	4


	//----- nvinfo : EIATTR_REGCOUNT
	.align		4
        /*0000*/ 	.byte	0x04, 0x2f
        /*0002*/ 	.short	(.L_19 - .L_18)
	.align		4
.L_18:
        /*0004*/ 	.word	index@(_ZN7cutlass13device_kernelINS_4gemm6kernel13GemmUniversalIN4cute5tupleIJiiiiEEENS1_10collective13CollectiveMmaINS1_35MainloopSm100TmaUmmaWarpSpecializedILi3ELi2ELi4ENS5_IJNS4_1CILi1EEESB_SB_EEEEENS5_IJNSA_ILi128EEESE_SE_EEENS_6half_tENS5_IJlSB_lEEESG_SH_NS4_8TiledMMAINS4_8MMA_AtomIJNS4_20SM100_MMA_F16BF16_SSISG_SG_fLi128ELi128ELNS4_4UMMA5MajorE0ELSM_0ELNSL_7ScaleInE0ELSN_0EEEEEENS4_6LayoutISC_NS5_IJNSA_ILi0EEESR_SR_EEEEENS5_IJNS4_10UnderscoreESU_SU_EEEEENS4_13SM90_TMA_LOADENS4_14ComposedLayoutINS4_7SwizzleILi3ELi4ELi3EEENS4_18smem_ptr_flag_bitsILi16EEENSQ_INS5_IJNSA_ILi8EEENSA_ILi64EEEEEENS5_IJS14_SB_EEEEEEEvNS4_8identityESX_S18_vS19_EENS_8epilogue10collective18CollectiveEpilogueINS1B_23Sm100TmaWarpSpecializedILi4ELi2ELi32ELb1ELb0EEEJSF_NS5_IJNSQ_ISE_SB_EENSQ_INSA_ILi32EEESB_EEEEESG_SH_SG_SH_NS1B_6fusion15FusionCallbacksIS1F_NS1K_17LinearCombinationISG_fSG_fLNS_15FloatRoundStyleE2EEESF_S1J_JEEENS4_5SM1004TMEM4LOAD26SM100_TMEM_LOAD_32dp32b32xESX_NSY_INSZ_ILi2ELi4ELi3EEES12_NSQ_INS5_IJS13_S1H_EEENS5_IJS1H_SB_EEEEEEENS4_39AutoVectorizingCopyWithAssumedAlignmentILi128EEENS4_14SM90_TMA_STOREES1Y_S20_S20_EEEvvEEEEvNT_6ParamsE)
        /*0008*/ 	.word	0x0000006e


	//----- nvinfo : EIATTR_FRAME_SIZE
	.align		4
.L_19:
        /*000c*/ 	.byte	0x04, 0x11
        /*000e*/ 	.short	(.L_21 - .L_20)
	.align		4
.L_20:
        /*0010*/ 	.word	index@($__internal_2_$__cuda_sm10x_tcgen05_guardrail_trap_unallocated_columns_being_dealloced)
        /*0014*/ 	.word	0x00000000


	//----- nvinfo : EIATTR_FRAME_SIZE
	.align		4
.L_21:
        /*0018*/ 	.byte	0x04, 0x11
        /*001a*/ 	.short	(.L_23 - .L_22)
	.align		4
.L_22:
        /*001c*/ 	.word	index@($__internal_1_$__cuda_sm10x_tcgen05_guardrail_trap_phase_invalid_during_alloc)
        /*0020*/ 	.word	0x00000000


	//----- nvinfo : EIATTR_FRAME_SIZE
	.align		4
.L_23:
        /*0024*/ 	.byte	0x04, 0x11
        /*0026*/ 	.short	(.L_25 - .L_24)
	.align		4
.L_24:
        /*0028*/ 	.word	index@($__internal_0_$__cuda_sm10x_tcgen05_guardrail_trap_col_being_dealloced_not_returned_by_alloc)
        /*002c*/ 	.word	0x00000000


	//----- nvinfo : EIATTR_FRAME_SIZE
	.align		4
.L_25:
        /*0030*/ 	.byte	0x04, 0x11
        /*0032*/ 	.short	(.L_27 - .L_26)
	.align		4
.L_26:
        /*0034*/ 	.word	index@(_ZN7cutlass13device_kernelINS_4gemm6kernel13GemmUniversalIN4cute5tupleIJiiiiEEENS1_10collective13CollectiveMmaINS1_35MainloopSm100TmaUmmaWarpSpecializedILi3ELi2ELi4ENS5_IJNS4_1CILi1EEESB_SB_EEEEENS5_IJNSA_ILi128EEESE_SE_EEENS_6half_tENS5_IJlSB_lEEESG_SH_NS4_8TiledMMAINS4_8MMA_AtomIJNS4_20SM100_MMA_F16BF16_SSISG_SG_fLi128ELi128ELNS4_4UMMA5MajorE0ELSM_0ELNSL_7ScaleInE0ELSN_0EEEEEENS4_6LayoutISC_NS5_IJNSA_ILi0EEESR_SR_EEEEENS5_IJNS4_10UnderscoreESU_SU_EEEEENS4_13SM90_TMA_LOADENS4_14ComposedLayoutINS4_7SwizzleILi3ELi4ELi3EEENS4_18smem_ptr_flag_bitsILi16EEENSQ_INS5_IJNSA_ILi8EEENSA_ILi64EEEEEENS5_IJS14_SB_EEEEEEEvNS4_8identityESX_S18_vS19_EENS_8epilogue10collective18CollectiveEpilogueINS1B_23Sm100TmaWarpSpecializedILi4ELi2ELi32ELb1ELb0EEEJSF_NS5_IJNSQ_ISE_SB_EENSQ_INSA_ILi32EEESB_EEEEESG_SH_SG_SH_NS1B_6fusion15FusionCallbacksIS1F_NS1K_17LinearCombinationISG_fSG_fLNS_15FloatRoundStyleE2EEESF_S1J_JEEENS4_5SM1004TMEM4LOAD26SM100_TMEM_LOAD_32dp32b32xESX_NSY_INSZ_ILi2ELi4ELi3EEES12_NSQ_INS5_IJS13_S1H_EEENS5_IJS1H_SB_EEEEEEENS4_39AutoVectorizingCopyWithAssumedAlignmentILi128EEENS4_14SM90_TMA_STOREES1Y_S20_S20_EEEvvEEEEvNT_6ParamsE)
        /*0038*/ 	.word	0x00000000


	//----- nvinfo : EIATTR_MIN_STACK_SIZE
	.align		4
.L_27:
        /*003c*/ 	.byte	0x04, 0x12
        /*003e*/ 	.short	(.L_29 - .L_28)
	.align		4
.L_28:
        /*0040*/ 	.word	index@(_ZN7cutlass13device_kernelINS_4gemm6kernel13GemmUniversalIN4cute5tupleIJiiiiEEENS1_10collective13CollectiveMmaINS1_35MainloopSm100TmaUmmaWarpSpecializedILi3ELi2ELi4ENS5_IJNS4_1CILi1EEESB_SB_EEEEENS5_IJNSA_ILi128EEESE_SE_EEENS_6half_tENS5_IJlSB_lEEESG_SH_NS4_8TiledMMAINS4_8MMA_AtomIJNS4_20SM100_MMA_F16BF16_SSISG_SG_fLi128ELi128ELNS4_4UMMA5MajorE0ELSM_0ELNSL_7ScaleInE0ELSN_0EEEEEENS4_6LayoutISC_NS5_IJNSA_ILi0EEESR_SR_EEEEENS5_IJNS4_10UnderscoreESU_SU_EEEEENS4_13SM90_TMA_LOADENS4_14ComposedLayoutINS4_7SwizzleILi3ELi4ELi3EEENS4_18smem_ptr_flag_bitsILi16EEENSQ_INS5_IJNSA_ILi8EEENSA_ILi64EEEEEENS5_IJS14_SB_EEEEEEEvNS4_8identityESX_S18_vS19_EENS_8epilogue10collective18CollectiveEpilogueINS1B_23Sm100TmaWarpSpecializedILi4ELi2ELi32ELb1ELb0EEEJSF_NS5_IJNSQ_ISE_SB_EENSQ_INSA_ILi32EEESB_EEEEESG_SH_SG_SH_NS1B_6fusion15FusionCallbacksIS1F_NS1K_17LinearCombinationISG_fSG_fLNS_15FloatRoundStyleE2EEESF_S1J_JEEENS4_5SM1004TMEM4LOAD26SM100_TMEM_LOAD_32dp32b32xESX_NSY_INSZ_ILi2ELi4ELi3EEES12_NSQ_INS5_IJS13_S1H_EEENS5_IJS1H_SB_EEEEEEENS4_39AutoVectorizingCopyWithAssumedAlignmentILi128EEENS4_14SM90_TMA_STOREES1Y_S20_S20_EEEvvEEEEvNT_6ParamsE)
        /*0044*/ 	.word	0x00000000
.L_29:


//--------------------- .nv.compat                --------------------------
	.section	.nv.compat,"",@"SHT_CUDA_COMPAT_INFO"
	.align	4
        /*0000*/ 	.byte	0x02, 0x09, 0x01, 0x00, 0x02, 0x02, 0x02, 0x00, 0x02, 0x05, 0x05, 0x00, 0x03, 0x07, 0x01, 0x01
        /*0010*/ 	.byte	0x02, 0x03, 0x01, 0x00, 0x02, 0x06, 0x01, 0x00, 0x04, 0x0b, 0x08, 0x00, 0x09, 0x00, 0x00, 0x00
        /*0020*/ 	.byte	0x00, 0x00, 0x00, 0x00


//--------------------- .nv.info._ZN7cutlass13device_kernelINS_4gemm6kernel13GemmUniversalIN4cute5tupleIJiiiiEEENS1_10collective13CollectiveMmaINS1_35MainloopSm100TmaUmmaWarpSpecializedILi3ELi2ELi4ENS5_IJNS4_1CILi1EEESB_SB_EEEEENS5_IJNSA_ILi128EEESE_SE_EEENS_6half_tENS5_IJlSB_lEEESG_SH_NS4_8TiledMMAINS4_8MMA_AtomIJNS4_20SM100_MMA_F16BF16_SSISG_SG_fLi128ELi128ELNS4_4UMMA5MajorE0ELSM_0ELNSL_7ScaleInE0ELSN_0EEEEEENS4_6LayoutISC_NS5_IJNSA_ILi0EEESR_SR_EEEEENS5_IJNS4_10UnderscoreESU_SU_EEEEENS4_13SM90_TMA_LOADENS4_14ComposedLayoutINS4_7SwizzleILi3ELi4ELi3EEENS4_18smem_ptr_flag_bitsILi16EEENSQ_INS5_IJNSA_ILi8EEENSA_ILi64EEEEEENS5_IJS14_SB_EEEEEEEvNS4_8identityESX_S18_vS19_EENS_8epilogue10collective18CollectiveEpilogueINS1B_23Sm100TmaWarpSpecializedILi4ELi2ELi32ELb1ELb0EEEJSF_NS5_IJNSQ_ISE_SB_EENSQ_INSA_ILi32EEESB_EEEEESG_SH_SG_SH_NS1B_6fusion15FusionCallbacksIS1F_NS1K_17LinearCombinationISG_fSG_fLNS_15FloatRoundStyleE2EEESF_S1J_JEEENS4_5SM1004TMEM4LOAD26SM100_TMEM_LOAD_32dp32b32xESX_NSY_INSZ_ILi2ELi4ELi3EEES12_NSQ_INS5_IJS13_S1H_EEENS5_IJS1H_SB_EEEEEEENS4_39AutoVectorizingCopyWithAssumedAlignmentILi128EEENS4_14SM90_TMA_STOREES1Y_S20_S20_EEEvvEEEEvNT_6ParamsE --------------------------
	.section	.nv.info._ZN7cutlass13device_kernelINS_4gemm6kernel13GemmUniversalIN4cute5tupleIJiiiiEEENS1_10collective13CollectiveMmaINS1_35MainloopSm100TmaUmmaWarpSpecializedILi3ELi2ELi4ENS5_IJNS4_1CILi1EEESB_SB_EEEEENS5_IJNSA_ILi128EEESE_SE_EEENS_6half_tENS5_IJlSB_lEEESG_SH_NS4_8TiledMMAINS4_8MMA_AtomIJNS4_20SM100_MMA_F16BF16_SSISG_SG_fLi128ELi128ELNS4_4UMMA5MajorE0ELSM_0ELNSL_7ScaleInE0ELSN_0EEEEEENS4_6LayoutISC_NS5_IJNSA_ILi0EEESR_SR_EEEEENS5_IJNS4_10UnderscoreESU_SU_EEEEENS4_13SM90_TMA_LOADENS4_14ComposedLayoutINS4_7SwizzleILi3ELi4ELi3EEENS4_18smem_ptr_flag_bitsILi16EEENSQ_INS5_IJNSA_ILi8EEENSA_ILi64EEEEEENS5_IJS14_SB_EEEEEEEvNS4_8identityESX_S18_vS19_EENS_8epilogue10collective18CollectiveEpilogueINS1B_23Sm100TmaWarpSpecializedILi4ELi2ELi32ELb1ELb0EEEJSF_NS5_IJNSQ_ISE_SB_EENSQ_INSA_ILi32EEESB_EEEEESG_SH_SG_SH_NS1B_6fusion15FusionCallbacksIS1F_NS1K_17LinearCombinationISG_fSG_fLNS_15FloatRoundStyleE2EEESF_S1J_JEEENS4_5SM1004TMEM4LOAD26SM100_TMEM_LOAD_32dp32b32xESX_NSY_INSZ_ILi2ELi4ELi3EEES12_NSQ_INS5_IJS13_S1H_EEENS5_IJS1H_SB_EEEEEEENS4_39AutoVectorizingCopyWithAssumedAlignmentILi128EEENS4_14SM90_TMA_STOREES1Y_S20_S20_EEEvvEEEEvNT_6ParamsE,"",@"SHT_CUDA_INFO"
	.sectionflags	@""
	.align	4


	//----- nvinfo : EIATTR_CUDA_API_VERSION
	.align		4
        /*0000*/ 	.byte	0x04, 0x37
        /*0002*/ 	.short	(.L_31 - .L_30)
.L_30:
        /*0004*/ 	.word	0x00000082


	//----- nvinfo : EIATTR_KPARAM_INFO
	.align		4
.L_31:
        /*0008*/ 	.byte	0x04, 0x17
        /*000a*/ 	.short	(.L_33 - .L_32)
.L_32:
        /*000c*/ 	.word	0x00000000
        /*0010*/ 	.short	0x0000
        /*0012*/ 	.short	0x0000
        /*0014*/ 	.byte	0x00, 0xf0, 0x01, 0x20


	//----- nvinfo : EIATTR_AT_ENTRY_FRAGMENTS
	.align		4
.L_33:
        /*0018*/ 	.byte	0x04, 0x4f
        /*001a*/ 	.short	(.L_35 - .L_34)


	//   ....[0]....
.L_34:
        /*001c*/ 	.word	0x00000006


	//----- nvinfo : EIATTR_RESERVED_SMEM_USED
	.align		4
.L_35:
        /*0020*/ 	.byte	0x01, 0x41
	.zero		2


	//----- nvinfo : EIATTR_SPARSE_MMA_MASK
	.align		4
        /*0024*/ 	.byte	0x03, 0x50
        /*0026*/ 	.short	0x0000


	//----- nvinfo : EIATTR_TCGEN05_1CTA_USED
	.align		4
        /*0028*/ 	.byte	0x01, 0x51
	.zero		2


	//----- nvinfo : EIATTR_MAXREG_COUNT
	.align		4
        /*002c*/ 	.byte	0x03, 0x1b
        /*002e*/ 	.short	0x00ff


	//----- nvinfo : EIATTR_NUM_BARRIERS
	.align		4
        /*0030*/ 	.byte	0x02, 0x4c
        /*0032*/ 	.byte	0x07
	.zero		1


	//----- nvinfo : EIATTR_EXTERNS
	.align		4
        /*0034*/ 	.byte	0x04, 0x0f
        /*0036*/ 	.short	(.L_37 - .L_36)


	//   ....[0]....
	.align		4
.L_36:
        /*0038*/ 	.word	index@(__assertfail)


	//----- nvinfo : EIATTR_MERCURY_ISA_VERSION
	.align		4
.L_37:
        /*003c*/ 	.byte	0x03, 0x5f
        /*003e*/ 	.short	0x0101


	//----- nvinfo : EIATTR_INT_WARP_WIDE_INSTR_OFFSETS
	.align		4
        /*0040*/ 	.byte	0x04, 0x31
        /*0042*/ 	.short	(.L_39 - .L_38)


	//   ....[0]....
.L_38:
        /*0044*/ 	.word	0x00001f00


	//   ....[1]....
        /*0048*/ 	.word	0x00003a70


	//   ....[2]....
        /*004c*/ 	.word	0x00003aa0


	//   ....[3]....
        /*0050*/ 	.word	0x00003af0


	//   ....[4]....
        /*0054*/ 	.word	0x00004410


	//   ....[5]....
        /*0058*/ 	.word	0x00004470


	//   ....[6]....
        /*005c*/ 	.word	0x00004550


	//   ....[7]....
        /*0060*/ 	.word	0x000045c0


	//   ....[8]....
        /*0064*/ 	.word	0x000046d0


	//   ....[9]....
        /*0068*/ 	.word	0x00004760


	//   ....[10]....
        /*006c*/ 	.word	0x00004930


	//   ....[11]....
        /*0070*/ 	.word	0x00004a90


	//----- nvinfo : EIATTR_COOP_GROUP_MASK_REGIDS
	.align		4
.L_39:
        /*0074*/ 	.byte	0x04, 0x29
        /*0076*/ 	.short	(.L_41 - .L_40)


	//   ....[0]....
.L_40:
        /*0078*/ 	.word	0xffffffff


	//   ....[1]....
        /*007c*/ 	.word	0xffffffff


	//   ....[2]....
        /*0080*/ 	.word	0xffffffff


	//   ....[3]....
        /*0084*/ 	.word	0xffffffff


	//   ....[4]....
        /*0088*/ 	.word	0xffffffff


	//   ....[5]....
        /*008c*/ 	.word	0xffffffff


	//   ....[6]....
        /*0090*/ 	.word	0xffffffff


	//   ....[7]....
        /*0094*/ 	.word	0xffffffff


	//   ....[8]....
        /*0098*/ 	.word	0xffffffff


	//   ....[9]....
        /*009c*/ 	.word	0xffffffff


	//   ....[10]....
        /*00a0*/ 	.word	0xffffffff


	//   ....[11]....
        /*00a4*/ 	.word	0xffffffff


	//   ....[12]....
        /*00a8*/ 	.word	0xffffffff


	//----- nvinfo : EIATTR_COOP_GROUP_INSTR_OFFSETS
	.align		4
.L_41:
        /*00ac*/ 	.byte	0x04, 0x28
        /*00ae*/ 	.short	(.L_43 - .L_42)


	//   ....[0]....
.L_42:
        /*00b0*/ 	.word	0x00000090


	//   ....[1]....
        /*00b4*/ 	.word	0x000004d0


	//   ....[2]....
        /*00b8*/ 	.word	0x00000620


	//   ....[3]....
        /*00bc*/ 	.word	0x000007c0


	//   ....[4]....
        /*00c0*/ 	.word	0x000008c0


	//   ....[5]....
        /*00c4*/ 	.word	0x00000a30


	//   ....[6]....
        /*00c8*/ 	.word	0x00000bd0


	//   ....[7]....
        /*00cc*/ 	.word	0x00001de0


	//   ....[8]....
        /*00d0*/ 	.word	0x00002b30


	//   ....[9]....
        /*00d4*/ 	.word	0x00002d40


	//   ....[10]....
        /*00d8*/ 	.word	0x00002d70


	//   ....[11]....
        /*00dc*/ 	.word	0x00003960


	//   ....[12]....
        /*00e0*/ 	.word	0x00003b90


	//----- nvinfo : EIATTR_VRC_CTA_INIT_COUNT
	.align		4
.L_43:
        /*00e4*/ 	.byte	0x02, 0x4a
        /*00e6*/ 	.byte	0x80
	.zero		1


	//----- nvinfo : EIATTR_SYSCALL_OFFSETS
	.align		4
        /*00e8*/ 	.byte	0x04, 0x46
        /*00ea*/ 	.short	(.L_45 - .L_44)


	//   ....[0]....
.L_44:
        /*00ec*/ 	.word	0x00005510


	//   ....[1]....
        /*00f0*/ 	.word	0x00005600


	//   ....[2]....
        /*00f4*/ 	.word	0x00005d70


	//   ....[3]....
        /*00f8*/ 	.word	0x000069f0


	//   ....[4]....
        /*00fc*/ 	.word	0x00007640


	//   ....[5]....
        /*0100*/ 	.word	0x00008290


	//----- nvinfo : EIATTR_MBARRIER_INSTR_OFFSETS
	.align		4
.L_45:
        /*0104*/ 	.byte	0x04, 0x39
        /*0106*/ 	.short	(.L_47 - .L_46)


	//   ....[0]....
.L_46:
        /*0108*/ 	.word	0x000005b0
        /*010c*/ 	.word	0x000000ff
        /*0110*/ 	.word	0x00000000
        /*0114*/ 	.short	0x0100
        /*0116*/ 	.byte	0x05
	.zero		1


	//   ....[1]....
        /*0118*/ 	.word	0x000005c0
        /*011c*/ 	.word	0x000000ff
        /*0120*/ 	.word	0x00000018
        /*0124*/ 	.short	0x0100
        /*0126*/ 	.byte	0x05
	.zero		1


	//   ....[2]....
        /*0128*/ 	.word	0x000005d0
        /*012c*/ 	.word	0x000000ff
        /*0130*/ 	.word	0x00000008
        /*0134*/ 	.short	0x0100
        /*0136*/ 	.byte	0x05
	.zero		1


	//   ....[3]....
        /*0138*/ 	.word	0x000005e0
        /*013c*/ 	.word	0x000000ff
        /*0140*/ 	.word	0x00000020
        /*0144*/ 	.short	0x0100
        /*0146*/ 	.byte	0x05
	.zero		1


	//   ....[4]....
        /*0148*/ 	.word	0x000005f0
        /*014c*/ 	.word	0x000000ff
        /*0150*/ 	.word	0x00000010
        /*0154*/ 	.short	0x0100
        /*0156*/ 	.byte	0x05
	.zero		1


	//   ....[5]....
        /*0158*/ 	.word	0x00000600
        /*015c*/ 	.word	0x000000ff
        /*0160*/ 	.word	0x00000028
        /*0164*/ 	.short	0x0100
        /*0166*/ 	.byte	0x05
	.zero		1


	//   ....[6]....
        /*0168*/ 	.word	0x00000730
        /*016c*/ 	.word	0x000000ff
        /*0170*/ 	.word	0x00000030
        /*0174*/ 	.short	0x0100
        /*0176*/ 	.byte	0x07
	.zero		1


	//   ....[7]....
        /*0178*/ 	.word	0x00000740
        /*017c*/ 	.word	0x000000ff
        /*0180*/ 	.word	0x00000050
        /*0184*/ 	.short	0x0100
        /*0186*/ 	.byte	0x07
	.zero		1


	//   ....[8]....
        /*0188*/ 	.word	0x00000750
        /*018c*/ 	.word	0x000000ff
        /*0190*/ 	.word	0x00000038
        /*0194*/ 	.short	0x0100
        /*0196*/ 	.byte	0x07
	.zero		1


	//   ....[9]....
        /*0198*/ 	.word	0x00000760
        /*019c*/ 	.word	0x000000ff
        /*01a0*/ 	.word	0x00000058
        /*01a4*/ 	.short	0x0100
        /*01a6*/ 	.byte	0x07
	.zero		1


	//   ....[10]....
        /*01a8*/ 	.word	0x00000770
        /*01ac*/ 	.word	0x000000ff
        /*01b0*/ 	.word	0x00000040
        /*01b4*/ 	.short	0x0100
        /*01b6*/ 	.byte	0x07
	.zero		1


	//   ....[11]....
        /*01b8*/ 	.word	0x00000780
        /*01bc*/ 	.word	0x000000ff
        /*01c0*/ 	.word	0x00000060
        /*01c4*/ 	.short	0x0100
        /*01c6*/ 	.byte	0x07
	.zero		1


	//   ....[12]....
        /*01c8*/ 	.word	0x00000790
        /*01cc*/ 	.word	0x000000ff
        /*01d0*/ 	.word	0x00000048
        /*01d4*/ 	.short	0x0100
        /*01d6*/ 	.byte	0x07
	.zero		1


	//   ....[13]....
        /*01d8*/ 	.word	0x000007a0
        /*01dc*/ 	.word	0x000000ff
        /*01e0*/ 	.word	0x00000068
        /*01e4*/ 	.short	0x0100
        /*01e6*/ 	.byte	0x07
	.zero		1


	//   ....[14]....
        /*01e8*/ 	.word	0x00000890
        /*01ec*/ 	.word	0x000000ff
        /*01f0*/ 	.word	0x00000070
        /*01f4*/ 	.short	0x0100
        /*01f6*/ 	.byte	0x05
	.zero		1


	//   ....[15]....
        /*01f8*/ 	.word	0x000008a0
        /*01fc*/ 	.word	0x000000ff
        /*0200*/ 	.word	0x00000078
        /*0204*/ 	.short	0x0100
        /*0206*/ 	.byte	0x05
	.zero		1


	//   ....[16]....
        /*0208*/ 	.word	0x000009e0
        /*020c*/ 	.word	0x000000ff
        /*0210*/ 	.word	0x00000080
        /*0214*/ 	.short	0x0100
        /*0216*/ 	.byte	0x05
	.zero		1


	//   ....[17]....
        /*0218*/ 	.word	0x000009f0
        /*021c*/ 	.word	0x000000ff
        /*0220*/ 	.word	0x00000090
        /*0224*/ 	.short	0x0100
        /*0226*/ 	.byte	0x05
	.zero		1


	//   ....[18]....
        /*0228*/ 	.word	0x00000a00
        /*022c*/ 	.word	0x000000ff
        /*0230*/ 	.word	0x00000088
        /*0234*/ 	.short	0x0100
        /*0236*/ 	.byte	0x05
	.zero		1


	//   ....[19]....
        /*0238*/ 	.word	0x00000a10
        /*023c*/ 	.word	0x000000ff
        /*0240*/ 	.word	0x00000098
        /*0244*/ 	.short	0x0100
        /*0246*/ 	.byte	0x05
	.zero		1


	//   ....[20]....
        /*0248*/ 	.word	0x00000b40
        /*024c*/ 	.word	0x000000ff
        /*0250*/ 	.word	0x000000a0
        /*0254*/ 	.short	0x0100
        /*0256*/ 	.byte	0x07
	.zero		1


	//   ....[21]....
        /*0258*/ 	.word	0x00000b50
        /*025c*/ 	.word	0x000000ff
        /*0260*/ 	.word	0x000000c0
        /*0264*/ 	.short	0x0100
        /*0266*/ 	.byte	0x07
	.zero		1


	//   ....[22]....
        /*0268*/ 	.word	0x00000b60
        /*026c*/ 	.word	0x000000ff
        /*0270*/ 	.word	0x000000a8
        /*0274*/ 	.short	0x0100
        /*0276*/ 	.byte	0x07
	.zero		1


	//   ....[23]....
        /*0278*/ 	.word	0x00000b70
        /*027c*/ 	.word	0x000000ff
        /*0280*/ 	.word	0x000000c8
        /*0284*/ 	.short	0x0100
        /*0286*/ 	.byte	0x07
	.zero		1


	//   ....[24]....
        /*0288*/ 	.word	0x00000b80
        /*028c*/ 	.word	0x000000ff
        /*0290*/ 	.word	0x000000b0
        /*0294*/ 	.short	0x0100
        /*0296*/ 	.byte	0x07
	.zero		1


	//   ....[25]....
        /*0298*/ 	.word	0x00000b90
        /*029c*/ 	.word	0x000000ff
        /*02a0*/ 	.word	0x000000d0
        /*02a4*/ 	.short	0x0100
        /*02a6*/ 	.byte	0x07
	.zero		1


	//   ....[26]....
        /*02a8*/ 	.word	0x00000ba0
        /*02ac*/ 	.word	0x000000ff
        /*02b0*/ 	.word	0x000000b8
        /*02b4*/ 	.short	0x0100
        /*02b6*/ 	.byte	0x07
	.zero		1


	//   ....[27]....
        /*02b8*/ 	.word	0x00000bb0
        /*02bc*/ 	.word	0x000000ff
        /*02c0*/ 	.word	0x000000d8
        /*02c4*/ 	.short	0x0100
        /*02c6*/ 	.byte	0x07
	.zero		1


	//   ....[28]....
        /*02c8*/ 	.word	0x00000ca0
        /*02cc*/ 	.word	0x000000ff
        /*02d0*/ 	.word	0x000000e0
        /*02d4*/ 	.short	0x0100
        /*02d6*/ 	.byte	0x05
	.zero		1


	//   ....[29]....
        /*02d8*/ 	.word	0x00000cb0
        /*02dc*/ 	.word	0x000000ff
        /*02e0*/ 	.word	0x000000f0
        /*02e4*/ 	.short	0x0100
        /*02e6*/ 	.byte	0x05
	.zero		1


	//   ....[30]....
        /*02e8*/ 	.word	0x00000cc0
        /*02ec*/ 	.word	0x000000ff
        /*02f0*/ 	.word	0x000000e8
        /*02f4*/ 	.short	0x0100
        /*02f6*/ 	.byte	0x05
	.zero		1


	//   ....[31]....
        /*02f8*/ 	.word	0x00000cd0
        /*02fc*/ 	.word	0x000000ff
        /*0300*/ 	.word	0x000000f8
        /*0304*/ 	.short	0x0100
        /*0306*/ 	.byte	0x05
	.zero		1


	//   ....[32]....
        /*0308*/ 	.word	0x000015a0
        /*030c*/ 	.word	0x00000002
        /*0310*/ 	.word	0x000000f0
        /*0314*/ 	.short	0x010a
        /*0316*/ 	.byte	0xff
	.zero		1


	//   ....[33]....
        /*0318*/ 	.word	0x000015d0
        /*031c*/ 	.word	0x00000002
        /*0320*/ 	.word	0x000000e0
        /*0324*/ 	.short	0x0101
        /*0326*/ 	.byte	0xff
	.zero		1


	//   ....[34]....
        /*0328*/ 	.word	0x000016a0
        /*032c*/ 	.word	0x000000ff
        /*0330*/ 	.word	0x00000018
        /*0334*/ 	.short	0x010a
        /*0336*/ 	.byte	0x08
	.zero		1


	//   ....[35]....
        /*0338*/ 	.word	0x00001740
        /*033c*/ 	.word	0x000000ff
        /*0340*/ 	.word	0x00000018
        /*0344*/ 	.short	0x010a
        /*0346*/ 	.byte	0x21
	.zero		1


	//   ....[36]....
        /*0348*/ 	.word	0x00001890
        /*034c*/ 	.word	0x000000ff
        /*0350*/ 	.word	0x00000018
        /*0354*/ 	.short	0x010a
        /*0356*/ 	.byte	0x08
	.zero		1


	//   ....[37]....
        /*0358*/ 	.word	0x00001a50
        /*035c*/ 	.word	0x000000ff
        /*0360*/ 	.word	0x00000078
        /*0364*/ 	.short	0x0101
        /*0366*/ 	.byte	0x04
	.zero		1


	//   ....[38]....
        /*0368*/ 	.word	0x00001a70
        /*036c*/ 	.word	0x000000ff
        /*0370*/ 	.word	0x00000018
        /*0374*/ 	.short	0x010a
        /*0376*/ 	.byte	0x08
	.zero		1


	//   ....[39]....
        /*0378*/ 	.word	0x00001af0
        /*037c*/ 	.word	0x000000ff
        /*0380*/ 	.word	0x00000018
        /*0384*/ 	.short	0x010a
        /*0386*/ 	.byte	0x21
	.zero		1


	//   ....[40]....
        /*0388*/ 	.word	0x00001c40
        /*038c*/ 	.word	0x000000ff
        /*0390*/ 	.word	0x00000018
        /*0394*/ 	.short	0x010a
        /*0396*/ 	.byte	0x08
	.zero		1


	//   ....[41]....
        /*0398*/ 	.word	0x00001e10
        /*039c*/ 	.word	0x00000002
        /*03a0*/ 	.word	0x00000080
        /*03a4*/ 	.short	0x010a
        /*03a6*/ 	.byte	0xff
	.zero		1


	//   ....[42]....
        /*03a8*/ 	.word	0x00001ed0
        /*03ac*/ 	.word	0x00000002
        /*03b0*/ 	.word	0x00000000
        /*03b4*/ 	.short	0x0101
        /*03b6*/ 	.byte	0xff
	.zero		1


	//   ....[43]....
        /*03b8*/ 	.word	0x00002430
        /*03bc*/ 	.word	0x000000ff
        /*03c0*/ 	.word	0x00000000
        /*03c4*/ 	.short	0x010a
        /*03c6*/ 	.byte	0x05
	.zero		1


	//   ....[44]....
        /*03c8*/ 	.word	0x000024c0
        /*03cc*/ 	.word	0x000000ff
        /*03d0*/ 	.word	0x00000000
        /*03d4*/ 	.short	0x010a
        /*03d6*/ 	.byte	0x05
	.zero		1


	//   ....[45]....
        /*03d8*/ 	.word	0x00002560
        /*03dc*/ 	.word	0x00000000
        /*03e0*/ 	.word	0x00000000
        /*03e4*/ 	.short	0x010a
        /*03e6*/ 	.byte	0xff
	.zero		1


	//   ....[46]....
        /*03e8*/ 	.word	0x00002680
        /*03ec*/ 	.word	0x00000000
        /*03f0*/ 	.word	0x000000e0
        /*03f4*/ 	.short	0x010a
        /*03f6*/ 	.byte	0xff
	.zero		1


	//   ....[47]....
        /*03f8*/ 	.word	0x000026f0
        /*03fc*/ 	.word	0x00000000
        /*0400*/ 	.word	0x00000000
        /*0404*/ 	.short	0x0101
        /*0406*/ 	.byte	0xff
	.zero		1


	//   ....[48]....
        /*0408*/ 	.word	0x00002710
        /*040c*/ 	.word	0x000000ff
        /*0410*/ 	.word	0x00000090
        /*0414*/ 	.short	0x010a
        /*0416*/ 	.byte	0x05
	.zero		1


	//   ....[49]....
        /*0418*/ 	.word	0x00002830
        /*041c*/ 	.word	0x00000000
        /*0420*/ 	.word	0x00000080
        /*0424*/ 	.short	0x010a
        /*0426*/ 	.byte	0xff
	.zero		1


	//   ....[50]....
        /*0428*/ 	.word	0x00002930
        /*042c*/ 	.word	0x00000000
        /*0430*/ 	.word	0x00000000
        /*0434*/ 	.short	0x0101
        /*0436*/ 	.byte	0xff
	.zero		1


	//   ....[51]....
        /*0438*/ 	.word	0x000029c0
        /*043c*/ 	.word	0x000000ff
        /*0440*/ 	.word	0x00000090
        /*0444*/ 	.short	0x0106
        /*0446*/ 	.byte	0x05
	.zero		1


	//   ....[52]....
        /*0448*/ 	.word	0x000029e0
        /*044c*/ 	.word	0x000000ff
        /*0450*/ 	.word	0x00000090
        /*0454*/ 	.short	0x010a
        /*0456*/ 	.byte	0x05
	.zero		1


	//   ....[53]....
        /*0458*/ 	.word	0x00002a70
        /*045c*/ 	.word	0x000000ff
        /*0460*/ 	.word	0x00000090
        /*0464*/ 	.short	0x0106
        /*0466*/ 	.byte	0x04
	.zero		1


	//   ....[54]....
        /*0468*/ 	.word	0x00002ab0
        /*046c*/ 	.word	0x00000000
        /*0470*/ 	.word	0x00000090
        /*0474*/ 	.short	0x010a
        /*0476*/ 	.byte	0xff
	.zero		1


	//   ....[55]....
        /*0478*/ 	.word	0x00003070
        /*047c*/ 	.word	0x00000000
        /*0480*/ 	.word	0x00000080
        /*0484*/ 	.short	0x010a
        /*0486*/ 	.byte	0xff
	.zero		1


	//   ....[56]....
        /*0488*/ 	.word	0x00003170
        /*048c*/ 	.word	0x00000003
        /*0490*/ 	.word	0x00000000
        /*0494*/ 	.short	0x0101
        /*0496*/ 	.byte	0xff
	.zero		1


	//   ....[57]....
        /*0498*/ 	.word	0x00003180
        /*049c*/ 	.word	0x000000ff
        /*04a0*/ 	.word	0x00000000
        /*04a4*/ 	.short	0x010a
        /*04a6*/ 	.byte	0x07
	.zero		1


	//   ....[58]....
        /*04a8*/ 	.word	0x000031b0
        /*04ac*/ 	.word	0x000000ff
        /*04b0*/ 	.word	0x000000c0
        /*04b4*/ 	.short	0x010a
        /*04b6*/ 	.byte	0x06
	.zero		1


	//   ....[59]....
        /*04b8*/ 	.word	0x00003280
        /*04bc*/ 	.word	0x000000ff
        /*04c0*/ 	.word	0x00000000
        /*04c4*/ 	.short	0x010a
        /*04c6*/ 	.byte	0x0b
	.zero		1


	//   ....[60]....
        /*04c8*/ 	.word	0x000033b0
        /*04cc*/ 	.word	0x000000ff
        /*04d0*/ 	.word	0x00000000
        /*04d4*/ 	.short	0x010a
        /*04d6*/ 	.byte	0x22
	.zero		1


	//   ....[61]....
        /*04d8*/ 	.word	0x00003790
        /*04dc*/ 	.word	0x000000ff
        /*04e0*/ 	.word	0x00000000
        /*04e4*/ 	.short	0x010a
        /*04e6*/ 	.byte	0x06
	.zero		1


	//   ....[62]....
        /*04e8*/ 	.word	0x00003820
        /*04ec*/ 	.word	0x000000ff
        /*04f0*/ 	.word	0x00000000
        /*04f4*/ 	.short	0x010a
        /*04f6*/ 	.byte	0x06
	.zero		1


	//   ....[63]....
        /*04f8*/ 	.word	0x000038b0
        /*04fc*/ 	.word	0x000000ff
        /*0500*/ 	.word	0x00000000
        /*0504*/ 	.short	0x010a
        /*0506*/ 	.byte	0x06
	.zero		1


	//   ....[64]....
        /*0508*/ 	.word	0x00003940
        /*050c*/ 	.word	0x000000ff
        /*0510*/ 	.word	0x00000000
        /*0514*/ 	.short	0x010a
        /*0516*/ 	.byte	0x07
	.zero		1


	//   ....[65]....
        /*0518*/ 	.word	0x00003dc0
        /*051c*/ 	.word	0x00000000
        /*0520*/ 	.word	0x00000080
        /*0524*/ 	.short	0x010a
        /*0526*/ 	.byte	0xff
	.zero		1


	//   ....[66]....
        /*0528*/ 	.word	0x00003e80
        /*052c*/ 	.word	0x00000000
        /*0530*/ 	.word	0x00000000
        /*0534*/ 	.short	0x0101
        /*0536*/ 	.byte	0xff
	.zero		1


	//   ....[67]....
        /*0538*/ 	.word	0x000041a0
        /*053c*/ 	.word	0x000000ff
        /*0540*/ 	.word	0x00000078
        /*0544*/ 	.short	0x010a
        /*0546*/ 	.byte	0x07
	.zero		1


	//   ....[68]....
        /*0548*/ 	.word	0x00004390
        /*054c*/ 	.word	0x000000ff
        /*0550*/ 	.word	0x00000050
        /*0554*/ 	.short	0x010a
        /*0556*/ 	.byte	0x07
	.zero		1


	//   ....[69]....
        /*0558*/ 	.word	0x00004500
        /*055c*/ 	.word	0x000000ff
        /*0560*/ 	.word	0x00000030
        /*0564*/ 	.short	0x010b
        /*0566*/ 	.byte	0x07
	.zero		1


	//   ....[70]....
        /*0568*/ 	.word	0x00004510
        /*056c*/ 	.word	0x000000ff
        /*0570*/ 	.word	0x00000000
        /*0574*/ 	.short	0x0101
        /*0576*/ 	.byte	0x08
	.zero		1


	//   ....[71]....
        /*0578*/ 	.word	0x00004520
        /*057c*/ 	.word	0x000000ff
        /*0580*/ 	.word	0x00000058
        /*0584*/ 	.short	0x010a
        /*0586*/ 	.byte	0x07
	.zero		1


	//   ....[72]....
        /*0588*/ 	.word	0x00004670
        /*058c*/ 	.word	0x000000ff
        /*0590*/ 	.word	0x00000038
        /*0594*/ 	.short	0x010b
        /*0596*/ 	.byte	0x07
	.zero		1


	//   ....[73]....
        /*0598*/ 	.word	0x00004680
        /*059c*/ 	.word	0x000000ff
        /*05a0*/ 	.word	0x00000000
        /*05a4*/ 	.short	0x0101
        /*05a6*/ 	.byte	0x08
	.zero		1


	//   ....[74]....
        /*05a8*/ 	.word	0x00004690
        /*05ac*/ 	.word	0x000000ff
        /*05b0*/ 	.word	0x00000060
        /*05b4*/ 	.short	0x010a
        /*05b6*/ 	.byte	0x07
	.zero		1


	//   ....[75]....
        /*05b8*/ 	.word	0x00004810
        /*05bc*/ 	.word	0x000000ff
        /*05c0*/ 	.word	0x00000040
        /*05c4*/ 	.short	0x010b
        /*05c6*/ 	.byte	0x07
	.zero		1


	//   ....[76]....
        /*05c8*/ 	.word	0x00004850
        /*05cc*/ 	.word	0x000000ff
        /*05d0*/ 	.word	0x00000000
        /*05d4*/ 	.short	0x0101
        /*05d6*/ 	.byte	0x08
	.zero		1


	//   ....[77]....
        /*05d8*/ 	.word	0x00004890
        /*05dc*/ 	.word	0x000000ff
        /*05e0*/ 	.word	0x00000068
        /*05e4*/ 	.short	0x010a
        /*05e6*/ 	.byte	0x07
	.zero		1


	//   ....[78]....
        /*05e8*/ 	.word	0x00004ad0
        /*05ec*/ 	.word	0x000000ff
        /*05f0*/ 	.word	0x00000048
        /*05f4*/ 	.short	0x010b
        /*05f6*/ 	.byte	0x07
	.zero		1


	//   ....[79]....
        /*05f8*/ 	.word	0x00004af0
        /*05fc*/ 	.word	0x000000ff
        /*0600*/ 	.word	0x00000000
        /*0604*/ 	.short	0x0101
        /*0606*/ 	.byte	0x0d
	.zero		1


	//   ....[80]....
        /*0608*/ 	.word	0x00004b20
        /*060c*/ 	.word	0x000000ff
        /*0610*/ 	.word	0x00000050
        /*0614*/ 	.short	0x010a
        /*0616*/ 	.byte	0x07
	.zero		1


	//   ....[81]....
        /*0618*/ 	.word	0x00004b40
        /*061c*/ 	.word	0x000000ff
        /*0620*/ 	.word	0x00000058
        /*0624*/ 	.short	0x010a
        /*0626*/ 	.byte	0x07
	.zero		1


	//   ....[82]....
        /*0628*/ 	.word	0x00004b60
        /*062c*/ 	.word	0x000000ff
        /*0630*/ 	.word	0x00000060
        /*0634*/ 	.short	0x010a
        /*0636*/ 	.byte	0x07
	.zero		1


	//   ....[83]....
        /*0638*/ 	.word	0x00004ba0
        /*063c*/ 	.word	0x00000000
        /*0640*/ 	.word	0x00000068
        /*0644*/ 	.short	0x010a
        /*0646*/ 	.byte	0xff
	.zero		1


	//   ....[84]....
        /*0648*/ 	.word	0x00004ed0
        /*064c*/ 	.word	0x00000000
        /*0650*/ 	.word	0x00000080
        /*0654*/ 	.short	0x010a
        /*0656*/ 	.byte	0xff
	.zero		1


	//   ....[85]....
        /*0658*/ 	.word	0x00004fe0
        /*065c*/ 	.word	0x00000000
        /*0660*/ 	.word	0x00000000
        /*0664*/ 	.short	0x0101
        /*0666*/ 	.byte	0xff
	.zero		1


	//   ....[86]....
        /*0668*/ 	.word	0x00005a30
        /*066c*/ 	.word	0x000000ff
        /*0670*/ 	.word	0x00000030
        /*0674*/ 	.short	0x010a
        /*0676*/ 	.byte	0x30
	.zero		1


	//   ....[87]....
        /*0678*/ 	.word	0x00005a70
        /*067c*/ 	.word	0x00000040
        /*0680*/ 	.word	0x000000a0
        /*0684*/ 	.short	0x010a
        /*0686*/ 	.byte	0xff
	.zero		1


	//   ....[88]....
        /*0688*/ 	.word	0x00005b60
        /*068c*/ 	.word	0x000000ff
        /*0690*/ 	.word	0x00000030
        /*0694*/ 	.short	0x010a
        /*0696*/ 	.byte	0x30
	.zero		1


	//   ....[89]....
        /*0698*/ 	.word	0x00005c50
        /*069c*/ 	.word	0x00000040
        /*06a0*/ 	.word	0x000000a0
        /*06a4*/ 	.short	0x010a
        /*06a6*/ 	.byte	0xff
	.zero		1


	//   ....[90]....
        /*06a8*/ 	.word	0x00006720
        /*06ac*/ 	.word	0x00000000
        /*06b0*/ 	.word	0x00000000
        /*06b4*/ 	.short	0x0101
        /*06b6*/ 	.byte	0xff
	.zero		1


	//   ....[91]....
        /*06b8*/ 	.word	0x00006730
        /*06bc*/ 	.word	0x00000002
        /*06c0*/ 	.word	0x00000030
        /*06c4*/ 	.short	0x010a
        /*06c6*/ 	.byte	0xff
	.zero		1


	//   ....[92]....
        /*06c8*/ 	.word	0x00006810
        /*06cc*/ 	.word	0x00000002
        /*06d0*/ 	.word	0x00000030
        /*06d4*/ 	.short	0x010a
        /*06d6*/ 	.byte	0xff
	.zero		1


	//   ....[93]....
        /*06d8*/ 	.word	0x00007370
        /*06dc*/ 	.word	0x00000048
        /*06e0*/ 	.word	0x00000000
        /*06e4*/ 	.short	0x0101
        /*06e6*/ 	.byte	0xff
	.zero		1


	//   ....[94]....
        /*06e8*/ 	.word	0x00007390
        /*06ec*/ 	.word	0x00000000
        /*06f0*/ 	.word	0x00000030
        /*06f4*/ 	.short	0x010a
        /*06f6*/ 	.byte	0xff
	.zero		1


	//   ....[95]....
        /*06f8*/ 	.word	0x00007460
        /*06fc*/ 	.word	0x00000000
        /*0700*/ 	.word	0x00000030
        /*0704*/ 	.short	0x010a
        /*0706*/ 	.byte	0xff
	.zero		1


	//   ....[96]....
        /*0708*/ 	.word	0x00007fc0
        /*070c*/ 	.word	0x00000048
        /*0710*/ 	.word	0x00000000
        /*0714*/ 	.short	0x0101
        /*0716*/ 	.byte	0xff
	.zero		1


	//   ....[97]....
        /*0718*/ 	.word	0x00007fe0
        /*071c*/ 	.word	0x00000000
        /*0720*/ 	.word	0x00000030
        /*0724*/ 	.short	0x010a
        /*0726*/ 	.byte	0xff
	.zero		1


	//   ....[98]....
        /*0728*/ 	.word	0x000080b0
        /*072c*/ 	.word	0x00000000
        /*0730*/ 	.word	0x00000030
        /*0734*/ 	.short	0x010a
        /*0736*/ 	.byte	0xff
	.zero		1


	//   ....[99]....
        /*0738*/ 	.word	0x000083f0
        /*073c*/ 	.word	0x000000ff
        /*0740*/ 	.word	0x00000000
        /*0744*/ 	.short	0x0101
        /*0746*/ 	.byte	0x05
	.zero		1


	//   ....[100]....
        /*0748*/ 	.word	0x00008c70
        /*074c*/ 	.word	0x00000000
        /*0750*/ 	.word	0x00000000
        /*0754*/ 	.short	0x0101
        /*0756*/ 	.byte	0xff
	.zero		1


	//   ....[101]....
        /*0758*/ 	.word	0x00008ee0
        /*075c*/ 	.word	0x000000ff
        /*0760*/ 	.word	0x00000000
        /*0764*/ 	.short	0x0101
        /*0766*/ 	.byte	0x04
	.zero		1


	//   ....[102]....
        /*0768*/ 	.word	0x00008f00
        /*076c*/ 	.word	0x00000002
        /*0770*/ 	.word	0x000000f0
        /*0774*/ 	.short	0x010a
        /*0776*/ 	.byte	0xff
	.zero		1


	//   ....[103]....
        /*0778*/ 	.word	0x00008f60
        /*077c*/ 	.word	0x00000002
        /*0780*/ 	.word	0x00000018
        /*0784*/ 	.short	0x010a
        /*0786*/ 	.byte	0xff
	.zero		1


	//   ....[104]....
        /*0788*/ 	.word	0x00008fc0
        /*078c*/ 	.word	0x00000002
        /*0790*/ 	.word	0x00000018
        /*0794*/ 	.short	0x010a
        /*0796*/ 	.byte	0xff
	.zero		1


	//   ....[105]....
        /*0798*/ 	.word	0x00009010
        /*079c*/ 	.word	0x00000002
        /*07a0*/ 	.word	0x00000080
        /*07a4*/ 	.short	0x010a
        /*07a6*/ 	.byte	0xff
	.zero		1


	//   ....[106]....
        /*07a8*/ 	.word	0x00009070
        /*07ac*/ 	.word	0x00000000
        /*07b0*/ 	.word	0x00000000
        /*07b4*/ 	.short	0x010a
        /*07b6*/ 	.byte	0xff
	.zero		1


	//   ....[107]....
        /*07b8*/ 	.word	0x000090d0
        /*07bc*/ 	.word	0x00000000
        /*07c0*/ 	.word	0x00000000
        /*07c4*/ 	.short	0x010a
        /*07c6*/ 	.byte	0xff
	.zero		1


	//   ....[108]....
        /*07c8*/ 	.word	0x00009120
        /*07cc*/ 	.word	0x00000000
        /*07d0*/ 	.word	0x000000e0
        /*07d4*/ 	.short	0x010a
        /*07d6*/ 	.byte	0xff
	.zero		1


	//   ....[109]....
        /*07d8*/ 	.word	0x00009180
        /*07dc*/ 	.word	0x00000000
        /*07e0*/ 	.word	0x00000090
        /*07e4*/ 	.short	0x010a
        /*07e6*/ 	.byte	0xff
	.zero		1


	//   ....[110]....
        /*07e8*/ 	.word	0x000091d0
        /*07ec*/ 	.word	0x00000000
        /*07f0*/ 	.word	0x00000080
        /*07f4*/ 	.short	0x010a
        /*07f6*/ 	.byte	0xff
	.zero		1


	//   ....[111]....
        /*07f8*/ 	.word	0x00009230
        /*07fc*/ 	.word	0x00000000
        /*0800*/ 	.word	0x00000090
        /*0804*/ 	.short	0x010a
        /*0806*/ 	.byte	0xff
	.zero		1


	//   ....[112]....
        /*0808*/ 	.word	0x00009280
        /*080c*/ 	.word	0x00000000
        /*0810*/ 	.word	0x00000080
        /*0814*/ 	.short	0x010a
        /*0816*/ 	.byte	0xff
	.zero		1


	//   ....[113]....
        /*0818*/ 	.word	0x000092e0
        /*081c*/ 	.word	0x00000002
        /*0820*/ 	.word	0x000000c0
        /*0824*/ 	.short	0x010a
        /*0826*/ 	.byte	0xff
	.zero		1


	//   ....[114]....
        /*0828*/ 	.word	0x00009340
        /*082c*/ 	.word	0x00000000
        /*0830*/ 	.word	0x00000000
        /*0834*/ 	.short	0x010a
        /*0836*/ 	.byte	0xff
	.zero		1


	//   ....[115]....
        /*0838*/ 	.word	0x000093a0
        /*083c*/ 	.word	0x00000000
        /*0840*/ 	.word	0x00000000
        /*0844*/ 	.short	0x010a
        /*0846*/ 	.byte	0xff
	.zero		1


	//   ....[116]....
        /*0848*/ 	.word	0x00009400
        /*084c*/ 	.word	0x00000000
        /*0850*/ 	.word	0x00000000
        /*0854*/ 	.short	0x010a
        /*0856*/ 	.byte	0xff
	.zero		1


	//   ....[117]....
        /*0858*/ 	.word	0x00009460
        /*085c*/ 	.word	0x00000000
        /*0860*/ 	.word	0x00000000
        /*0864*/ 	.short	0x010a
        /*0866*/ 	.byte	0xff
	.zero		1


	//   ....[118]....
        /*0868*/ 	.word	0x000094c0
        /*086c*/ 	.word	0x00000000
        /*0870*/ 	.word	0x00000000
        /*0874*/ 	.short	0x010a
        /*0876*/ 	.byte	0xff
	.zero		1


	//   ....[119]....
        /*0878*/ 	.word	0x00009510
        /*087c*/ 	.word	0x00000000
        /*0880*/ 	.word	0x00000080
        /*0884*/ 	.short	0x010a
        /*0886*/ 	.byte	0xff
	.zero		1


	//   ....[120]....
        /*0888*/ 	.word	0x00009570
        /*088c*/ 	.word	0x00000000
        /*0890*/ 	.word	0x00000078
        /*0894*/ 	.short	0x010a
        /*0896*/ 	.byte	0xff
	.zero		1


	//   ....[121]....
        /*0898*/ 	.word	0x000095d0
        /*089c*/ 	.word	0x00000000
        /*08a0*/ 	.word	0x00000050
        /*08a4*/ 	.short	0x010a
        /*08a6*/ 	.byte	0xff
	.zero		1


	//   ....[122]....
        /*08a8*/ 	.word	0x00009630
        /*08ac*/ 	.word	0x00000000
        /*08b0*/ 	.word	0x00000058
        /*08b4*/ 	.short	0x010a
        /*08b6*/ 	.byte	0xff
	.zero		1


	//   ....[123]....
        /*08b8*/ 	.word	0x00009690
        /*08bc*/ 	.word	0x00000000
        /*08c0*/ 	.word	0x00000060
        /*08c4*/ 	.short	0x010a
        /*08c6*/ 	.byte	0xff
	.zero		1


	//   ....[124]....
        /*08c8*/ 	.word	0x000096f0
        /*08cc*/ 	.word	0x00000000
        /*08d0*/ 	.word	0x00000068
        /*08d4*/ 	.short	0x010a
        /*08d6*/ 	.byte	0xff
	.zero		1


	//   ....[125]....
        /*08d8*/ 	.word	0x00009750
        /*08dc*/ 	.word	0x00000000
        /*08e0*/ 	.word	0x00000050
        /*08e4*/ 	.short	0x010a
        /*08e6*/ 	.byte	0xff
	.zero		1


	//   ....[126]....
        /*08e8*/ 	.word	0x000097b0
        /*08ec*/ 	.word	0x00000000
        /*08f0*/ 	.word	0x00000058
        /*08f4*/ 	.short	0x010a
        /*08f6*/ 	.byte	0xff
	.zero		1


	//   ....[127]....
        /*08f8*/ 	.word	0x00009810
        /*08fc*/ 	.word	0x00000000
        /*0900*/ 	.word	0x00000060
        /*0904*/ 	.short	0x010a
        /*0906*/ 	.byte	0xff
	.zero		1


	//   ....[128]....
        /*0908*/ 	.word	0x00009860
        /*090c*/ 	.word	0x00000000
        /*0910*/ 	.word	0x00000080
        /*0914*/ 	.short	0x010a
        /*0916*/ 	.byte	0xff
	.zero		1


	//   ....[129]....
        /*0918*/ 	.word	0x000098c0
        /*091c*/ 	.word	0x00000002
        /*0920*/ 	.word	0x00000030
        /*0924*/ 	.short	0x010a
        /*0926*/ 	.byte	0xff
	.zero		1


	//   ....[130]....
        /*0928*/ 	.word	0x00009910
        /*092c*/ 	.word	0x00000040
        /*0930*/ 	.word	0x000000a0
        /*0934*/ 	.short	0x010a
        /*0936*/ 	.byte	0xff
	.zero		1


	//   ....[131]....
        /*0938*/ 	.word	0x00009960
        /*093c*/ 	.word	0x00000002
        /*0940*/ 	.word	0x00000030
        /*0944*/ 	.short	0x010a
        /*0946*/ 	.byte	0xff
	.zero		1


	//   ....[132]....
        /*0948*/ 	.word	0x000099b0
        /*094c*/ 	.word	0x00000000
        /*0950*/ 	.word	0x00000030
        /*0954*/ 	.short	0x010a
        /*0956*/ 	.byte	0xff
	.zero		1


	//   ....[133]....
        /*0958*/ 	.word	0x00009a00
        /*095c*/ 	.word	0x00000000
        /*0960*/ 	.word	0x00000030
        /*0964*/ 	.short	0x010a
        /*0966*/ 	.byte	0xff
	.zero		1


	//----- nvinfo : EIATTR_NUM_MBARRIERS
	.align		4
.L_47:
        /*0968*/ 	.byte	0x03, 0x38
        /*096a*/ 	.short	0x0020


	//----- nvinfo : EIATTR_EXIT_INSTR_OFFSETS
	.align		4
        /*096c*/ 	.byte	0x04, 0x1c
        /*096e*/ 	.short	(.L_49 - .L_48)


	//   ....[0]....
.L_48:
        /*0970*/ 	.word	0x00002590


	//   ....[1]....
        /*0974*/ 	.word	0x00002a80


	//   ....[2]....
        /*0978*/ 	.word	0x00002ae0


	//   ....[3]....
        /*097c*/ 	.word	0x00003ba0


	//   ....[4]....
        /*0980*/ 	.word	0x00004bd0


	//   ....[5]....
        /*0984*/ 	.word	0x00004c10


	//   ....[6]....
        /*0988*/ 	.word	0x00008dd0


	//   ....[7]....
        /*098c*/ 	.word	0x00008e50


	//   ....[8]....
        /*0990*/ 	.word	0x00008e80


	//   ....[9]....
        /*0994*/ 	.word	0x00008ef0


	//----- nvinfo : EIATTR_MAX_THREADS
	.align		4
.L_49:
        /*0998*/ 	.byte	0x04, 0x05
        /*099a*/ 	.short	(.L_51 - .L_50)
.L_50:
        /*099c*/ 	.word	0x00000100
        /*09a0*/ 	.word	0x00000001
        /*09a4*/ 	.word	0x00000001


	//----- nvinfo : EIATTR_CRS_STACK_SIZE
	.align		4
.L_51:
        /*09a8*/ 	.byte	0x04, 0x1e
        /*09aa*/ 	.short	(.L_53 - .L_52)
.L_52:
        /*09ac*/ 	.word	0x00000000


	//----- nvinfo : EIATTR_CBANK_PARAM_SIZE
	.align		4
.L_53:
        /*09b0*/ 	.byte	0x03, 0x19
        /*09b2*/ 	.short	0x0800


	//----- nvinfo : EIATTR_PARAM_CBANK
	.align		4
        /*09b4*/ 	.byte	0x04, 0x0a
        /*09b6*/ 	.short	(.L_55 - .L_54)
	.align		4
.L_54:
        /*09b8*/ 	.word	index@(.nv.constant0._ZN7cutlass13device_kernelINS_4gemm6kernel13GemmUniversalIN4cute5tupleIJiiiiEEENS1_10collective13CollectiveMmaINS1_35MainloopSm100TmaUmmaWarpSpecializedILi3ELi2ELi4ENS5_IJNS4_1CILi1EEESB_SB_EEEEENS5_IJNSA_ILi128EEESE_SE_EEENS_6half_tENS5_IJlSB_lEEESG_SH_NS4_8TiledMMAINS4_8MMA_AtomIJNS4_20SM100_MMA_F16BF16_SSISG_SG_fLi128ELi128ELNS4_4UMMA5MajorE0ELSM_0ELNSL_7ScaleInE0ELSN_0EEEEEENS4_6LayoutISC_NS5_IJNSA_ILi0EEESR_SR_EEEEENS5_IJNS4_10UnderscoreESU_SU_EEEEENS4_13SM90_TMA_LOADENS4_14ComposedLayoutINS4_7SwizzleILi3ELi4ELi3EEENS4_18smem_ptr_flag_bitsILi16EEENSQ_INS5_IJNSA_ILi8EEENSA_ILi64EEEEEENS5_IJS14_SB_EEEEEEEvNS4_8identityESX_S18_vS19_EENS_8epilogue10collective18CollectiveEpilogueINS1B_23Sm100TmaWarpSpecializedILi4ELi2ELi32ELb1ELb0EEEJSF_NS5_IJNSQ_ISE_SB_EENSQ_INSA_ILi32EEESB_EEEEESG_SH_SG_SH_NS1B_6fusion15FusionCallbacksIS1F_NS1K_17LinearCombinationISG_fSG_fLNS_15FloatRoundStyleE2EEESF_S1J_JEEENS4_5SM1004TMEM4LOAD26SM100_TMEM_LOAD_32dp32b32xESX_NSY_INSZ_ILi2ELi4ELi3EEES12_NSQ_INS5_IJS13_S1H_EEENS5_IJS1H_SB_EEEEEEENS4_39AutoVectorizingCopyWithAssumedAlignmentILi128EEENS4_14SM90_TMA_STOREES1Y_S20_S20_EEEvvEEEEvNT_6ParamsE)
        /*09bc*/ 	.short	0x0380
        /*09be*/ 	.short	0x0800


	//----- nvinfo : EIATTR_SW_WAR
	.align		4
.L_55:
        /*09c0*/ 	.byte	0x04, 0x36
        /*09c2*/ 	.short	(.L_57 - .L_56)
.L_56:
        /*09c4*/ 	.word	0x00000008
.L_57:


//--------------------- .nv.callgraph             --------------------------
	.section	.nv.callgraph,"",@"SHT_CUDA_CALLGRAPH"
	.align	4
	.sectionentsize	8
	.align		4
        /*0000*/ 	.word	0x00000000
	.align		4
        /*0004*/ 	.word	0xffffffff
	.align		4
        /*0008*/ 	.word	index@(_ZN7cutlass13device_kernelINS_4gemm6kernel13GemmUniversalIN4cute5tupleIJiiiiEEENS1_10collective13CollectiveMmaINS1_35MainloopSm100TmaUmmaWarpSpecializedILi3ELi2ELi4ENS5_IJNS4_1CILi1EEESB_SB_EEEEENS5_IJNSA_ILi128EEESE_SE_EEENS_6half_tENS5_IJlSB_lEEESG_SH_NS4_8TiledMMAINS4_8MMA_AtomIJNS4_20SM100_MMA_F16BF16_SSISG_SG_fLi128ELi128ELNS4_4UMMA5MajorE0ELSM_0ELNSL_7ScaleInE0ELSN_0EEEEEENS4_6LayoutISC_NS5_IJNSA_ILi0EEESR_SR_EEEEENS5_IJNS4_10UnderscoreESU_SU_EEEEENS4_13SM90_TMA_LOADENS4_14ComposedLayoutINS4_7SwizzleILi3ELi4ELi3EEENS4_18smem_ptr_flag_bitsILi16EEENSQ_INS5_IJNSA_ILi8EEENSA_ILi64EEEEEENS5_IJS14_SB_EEEEEEEvNS4_8identityESX_S18_vS19_EENS_8epilogue10collective18CollectiveEpilogueINS1B_23Sm100TmaWarpSpecializedILi4ELi2ELi32ELb1ELb0EEEJSF_NS5_IJNSQ_ISE_SB_EENSQ_INSA_ILi32EEESB_EEEEESG_SH_SG_SH_NS1B_6fusion15FusionCallbacksIS1F_NS1K_17LinearCombinationISG_fSG_fLNS_15FloatRoundStyleE2EEESF_S1J_JEEENS4_5SM1004TMEM4LOAD26SM100_TMEM_LOAD_32dp32b32xESX_NSY_INSZ_ILi2ELi4ELi3EEES12_NSQ_INS5_IJS13_S1H_EEENS5_IJS1H_SB_EEEEEEENS4_39AutoVectorizingCopyWithAssumedAlignmentILi128EEENS4_14SM90_TMA_STOREES1Y_S20_S20_EEEvvEEEEvNT_6ParamsE)
	.align		4
        /*000c*/ 	.word	index@(__assertfail)
	.align		4
        /*0010*/ 	.word	0x00000000
	.align		4
        /*0014*/ 	.word	0xfffffffe
	.align		4
        /*0018*/ 	.word	0x00000000
	.align		4
        /*001c*/ 	.word	0xfffffffd
	.align		4
        /*0020*/ 	.word	0x00000000
	.align		4
        /*0024*/ 	.word	0xfffffffc


//--------------------- .nv.constant4             --------------------------
	.section	.nv.constant4,"a",@progbits
	.align	8
	.align		8
.nv.constant4:
        /*0000*/ 	.dword	__assertfail
	.align		8
        /*0008*/ 	.dword	__unnamed_1
	.align		8
        /*0010*/ 	.dword	__unnamed_2
	.align		8
        /*0018*/ 	.dword	_ZN40_INTERNAL_50bc84cd_4_k_cu_5d836439_400114cuda3std3__45__cpo5beginE
	.align		8
        /*0020*/ 	.dword	_ZN40_INTERNAL_50bc84cd_4_k_cu_5d836439_400114cuda3std3__45__cpo3endE
	.align		8
        /*0028*/ 	.dword	_ZN40_INTERNAL_50bc84cd_4_k_cu_5d836439_400114cuda3std3__45__cpo6cbeginE
	.align		8
        /*0030*/ 	.dword	_ZN40_INTERNAL_50bc84cd_4_k_cu_5d836439_400114cuda3std3__45__cpo4cendE
	.align		8
        /*0038*/ 	.dword	_ZN40_INTERNAL_50bc84cd_4_k_cu_5d836439_400114cuda3std3__442_GLOBAL__N__50bc84cd_4_k_cu_5d836439_400116ignoreE
	.align		8
        /*0040*/ 	.dword	_ZN40_INTERNAL_50bc84cd_4_k_cu_5d836439_400114cuda3std3__419piecewise_constructE
	.align		8
        /*0048*/ 	.dword	_ZN40_INTERNAL_50bc84cd_4_k_cu_5d836439_400114cuda3std3__48in_placeE
	.align		8
        /*0050*/ 	.dword	_ZN40_INTERNAL_50bc84cd_4_k_cu_5d836439_400114cuda3std6ranges3__45__cpo4swapE
	.align		8
        /*0058*/ 	.dword	_ZN40_INTERNAL_50bc84cd_4_k_cu_5d836439_400114cuda3std6ranges3__45__cpo9iter_moveE
	.align		8
        /*0060*/ 	.dword	_ZN40_INTERNAL_50bc84cd_4_k_cu_5d836439_400114cute7productE
	.align		8
        /*0068*/ 	.dword	_ZN40_INTERNAL_50bc84cd_4_k_cu_5d836439_400114cute1_E
	.align		8
        /*0070*/ 	.dword	$str$25
	.align		8
        /*0078*/ 	.dword	$str$26
	.align		8
        /*0080*/ 	.dword	$str$27
	.align		8
        /*0088*/ 	.dword	$str$28


//--------------------- .text._ZN7cutlass13device_kernelINS_4gemm6kernel13GemmUniversalIN4cute5tupleIJiiiiEEENS1_10collective13CollectiveMmaINS1_35MainloopSm100TmaUmmaWarpSpecializedILi3ELi2ELi4ENS5_IJNS4_1CILi1EEESB_SB_EEEEENS5_IJNSA_ILi128EEESE_SE_EEENS_6half_tENS5_IJlSB_lEEESG_SH_NS4_8TiledMMAINS4_8MMA_AtomIJNS4_20SM100_MMA_F16BF16_SSISG_SG_fLi128ELi128ELNS4_4UMMA5MajorE0ELSM_0ELNSL_7ScaleInE0ELSN_0EEEEEENS4_6LayoutISC_NS5_IJNSA_ILi0EEESR_SR_EEEEENS5_IJNS4_10UnderscoreESU_SU_EEEEENS4_13SM90_TMA_LOADENS4_14ComposedLayoutINS4_7SwizzleILi3ELi4ELi3EEENS4_18smem_ptr_flag_bitsILi16EEENSQ_INS5_IJNSA_ILi8EEENSA_ILi64EEEEEENS5_IJS14_SB_EEEEEEEvNS4_8identityESX_S18_vS19_EENS_8epilogue10collective18CollectiveEpilogueINS1B_23Sm100TmaWarpSpecializedILi4ELi2ELi32ELb1ELb0EEEJSF_NS5_IJNSQ_ISE_SB_EENSQ_INSA_ILi32EEESB_EEEEESG_SH_SG_SH_NS1B_6fusion15FusionCallbacksIS1F_NS1K_17LinearCombinationISG_fSG_fLNS_15FloatRoundStyleE2EEESF_S1J_JEEENS4_5SM1004TMEM4LOAD26SM100_TMEM_LOAD_32dp32b32xESX_NSY_INSZ_ILi2ELi4ELi3EEES12_NSQ_INS5_IJS13_S1H_EEENS5_IJS1H_SB_EEEEEEENS4_39AutoVectorizingCopyWithAssumedAlignmentILi128EEENS4_14SM90_TMA_STOREES1Y_S20_S20_EEEvvEEEEvNT_6ParamsE --------------------------
	.section	.text._ZN7cutlass13device_kernelINS_4gemm6kernel13GemmUniversalIN4cute5tupleIJiiiiEEENS1_10collective13CollectiveMmaINS1_35MainloopSm100TmaUmmaWarpSpecializedILi3ELi2ELi4ENS5_IJNS4_1CILi1EEESB_SB_EEEEENS5_IJNSA_ILi128EEESE_SE_EEENS_6half_tENS5_IJlSB_lEEESG_SH_NS4_8TiledMMAINS4_8MMA_AtomIJNS4_20SM100_MMA_F16BF16_SSISG_SG_fLi128ELi128ELNS4_4UMMA5MajorE0ELSM_0ELNSL_7ScaleInE0ELSN_0EEEEEENS4_6LayoutISC_NS5_IJNSA_ILi0EEESR_SR_EEEEENS5_IJNS4_10UnderscoreESU_SU_EEEEENS4_13SM90_TMA_LOADENS4_14ComposedLayoutINS4_7SwizzleILi3ELi4ELi3EEENS4_18smem_ptr_flag_bitsILi16EEENSQ_INS5_IJNSA_ILi8EEENSA_ILi64EEEEEENS5_IJS14_SB_EEEEEEEvNS4_8identityESX_S18_vS19_EENS_8epilogue10collective18CollectiveEpilogueINS1B_23Sm100TmaWarpSpecializedILi4ELi2ELi32ELb1ELb0EEEJSF_NS5_IJNSQ_ISE_SB_EENSQ_INSA_ILi32EEESB_EEEEESG_SH_SG_SH_NS1B_6fusion15FusionCallbacksIS1F_NS1K_17LinearCombinationISG_fSG_fLNS_15FloatRoundStyleE2EEESF_S1J_JEEENS4_5SM1004TMEM4LOAD26SM100_TMEM_LOAD_32dp32b32xESX_NSY_INSZ_ILi2ELi4ELi3EEES12_NSQ_INS5_IJS13_S1H_EEENS5_IJS1H_SB_EEEEEEENS4_39AutoVectorizingCopyWithAssumedAlignmentILi128EEENS4_14SM90_TMA_STOREES1Y_S20_S20_EEEvvEEEEvNT_6ParamsE,"ax",@progbits
	.align	128
.text._ZN7cutlass13device_kernelINS_4gemm6kernel13GemmUniversalIN4cute5tupleIJiiiiEEENS1_10collective13CollectiveMmaINS1_35MainloopSm100TmaUmmaWarpSpecializedILi3ELi2ELi4ENS5_IJNS4_1CILi1EEESB_SB_EEEEENS5_IJNSA_ILi128EEESE_SE_EEENS_6half_tENS5_IJlSB_lEEESG_SH_NS4_8TiledMMAINS4_8MMA_AtomIJNS4_20SM100_MMA_F16BF16_SSISG_SG_fLi128ELi128ELNS4_4UMMA5MajorE0ELSM_0ELNSL_7ScaleInE0ELSN_0EEEEEENS4_6LayoutISC_NS5_IJNSA_ILi0EEESR_SR_EEEEENS5_IJNS4_10UnderscoreESU_SU_EEEEENS4_13SM90_TMA_LOADENS4_14ComposedLayoutINS4_7SwizzleILi3ELi4ELi3EEENS4_18smem_ptr_flag_bitsILi16EEENSQ_INS5_IJNSA_ILi8EEENSA_ILi64EEEEEENS5_IJS14_SB_EEEEEEEvNS4_8identityESX_S18_vS19_EENS_8epilogue10collective18CollectiveEpilogueINS1B_23Sm100TmaWarpSpecializedILi4ELi2ELi32ELb1ELb0EEEJSF_NS5_IJNSQ_ISE_SB_EENSQ_INSA_ILi32EEESB_EEEEESG_SH_SG_SH_NS1B_6fusion15FusionCallbacksIS1F_NS1K_17LinearCombinationISG_fSG_fLNS_15FloatRoundStyleE2EEESF_S1J_JEEENS4_5SM1004TMEM4LOAD26SM100_TMEM_LOAD_32dp32b32xESX_NSY_INSZ_ILi2ELi4ELi3EEES12_NSQ_INS5_IJS13_S1H_EEENS5_IJS1H_SB_EEEEEEENS4_39AutoVectorizingCopyWithAssumedAlignmentILi128EEENS4_14SM90_TMA_STOREES1Y_S20_S20_EEEvvEEEEvNT_6ParamsE:
        .type           _ZN7cutlass13device_kernelINS_4gemm6kernel13GemmUniversalIN4cute5tupleIJiiiiEEENS1_10collective13CollectiveMmaINS1_35MainloopSm100TmaUmmaWarpSpecializedILi3ELi2ELi4ENS5_IJNS4_1CILi1EEESB_SB_EEEEENS5_IJNSA_ILi128EEESE_SE_EEENS_6half_tENS5_IJlSB_lEEESG_SH_NS4_8TiledMMAINS4_8MMA_AtomIJNS4_20SM100_MMA_F16BF16_SSISG_SG_fLi128ELi128ELNS4_4UMMA5MajorE0ELSM_0ELNSL_7ScaleInE0ELSN_0EEEEEENS4_6LayoutISC_NS5_IJNSA_ILi0EEESR_SR_EEEEENS5_IJNS4_10UnderscoreESU_SU_EEEEENS4_13SM90_TMA_LOADENS4_14ComposedLayoutINS4_7SwizzleILi3ELi4ELi3EEENS4_18smem_ptr_flag_bitsILi16EEENSQ_INS5_IJNSA_ILi8EEENSA_ILi64EEEEEENS5_IJS14_SB_EEEEEEEvNS4_8identityESX_S18_vS19_EENS_8epilogue10collective18CollectiveEpilogueINS1B_23Sm100TmaWarpSpecializedILi4ELi2ELi32ELb1ELb0EEEJSF_NS5_IJNSQ_ISE_SB_EENSQ_INSA_ILi32EEESB_EEEEESG_SH_SG_SH_NS1B_6fusion15FusionCallbacksIS1F_NS1K_17LinearCombinationISG_fSG_fLNS_15FloatRoundStyleE2EEESF_S1J_JEEENS4_5SM1004TMEM4LOAD26SM100_TMEM_LOAD_32dp32b32xESX_NSY_INSZ_ILi2ELi4ELi3EEES12_NSQ_INS5_IJS13_S1H_EEENS5_IJS1H_SB_EEEEEEENS4_39AutoVectorizingCopyWithAssumedAlignmentILi128EEENS4_14SM90_TMA_STOREES1Y_S20_S20_EEEvvEEEEvNT_6ParamsE,@function
        .size           _ZN7cutlass13device_kernelINS_4gemm6kernel13GemmUniversalIN4cute5tupleIJiiiiEEENS1_10collective13CollectiveMmaINS1_35MainloopSm100TmaUmmaWarpSpecializedILi3ELi2ELi4ENS5_IJNS4_1CILi1EEESB_SB_EEEEENS5_IJNSA_ILi128EEESE_SE_EEENS_6half_tENS5_IJlSB_lEEESG_SH_NS4_8TiledMMAINS4_8MMA_AtomIJNS4_20SM100_MMA_F16BF16_SSISG_SG_fLi128ELi128ELNS4_4UMMA5MajorE0ELSM_0ELNSL_7ScaleInE0ELSN_0EEEEEENS4_6LayoutISC_NS5_IJNSA_ILi0EEESR_SR_EEEEENS5_IJNS4_10UnderscoreESU_SU_EEEEENS4_13SM90_TMA_LOADENS4_14ComposedLayoutINS4_7SwizzleILi3ELi4ELi3EEENS4_18smem_ptr_flag_bitsILi16EEENSQ_INS5_IJNSA_ILi8EEENSA_ILi64EEEEEENS5_IJS14_SB_EEEEEEEvNS4_8identityESX_S18_vS19_EENS_8epilogue10collective18CollectiveEpilogueINS1B_23Sm100TmaWarpSpecializedILi4ELi2ELi32ELb1ELb0EEEJSF_NS5_IJNSQ_ISE_SB_EENSQ_INSA_ILi32EEESB_EEEEESG_SH_SG_SH_NS1B_6fusion15FusionCallbacksIS1F_NS1K_17LinearCombinationISG_fSG_fLNS_15FloatRoundStyleE2EEESF_S1J_JEEENS4_5SM1004TMEM4LOAD26SM100_TMEM_LOAD_32dp32b32xESX_NSY_INSZ_ILi2ELi4ELi3EEES12_NSQ_INS5_IJS13_S1H_EEENS5_IJS1H_SB_EEEEEEENS4_39AutoVectorizingCopyWithAssumedAlignmentILi128EEENS4_14SM90_TMA_STOREES1Y_S20_S20_EEEvvEEEEvNT_6ParamsE,(.L_x_173 - _ZN7cutlass13device_kernelINS_4gemm6kernel13GemmUniversalIN4cute5tupleIJiiiiEEENS1_10collective13CollectiveMmaINS1_35MainloopSm100TmaUmmaWarpSpecializedILi3ELi2ELi4ENS5_IJNS4_1CILi1EEESB_SB_EEEEENS5_IJNSA_ILi128EEESE_SE_EEENS_6half_tENS5_IJlSB_lEEESG_SH_NS4_8TiledMMAINS4_8MMA_AtomIJNS4_20SM100_MMA_F16BF16_SSISG_SG_fLi128ELi128ELNS4_4UMMA5MajorE0ELSM_0ELNSL_7ScaleInE0ELSN_0EEEEEENS4_6LayoutISC_NS5_IJNSA_ILi0EEESR_SR_EEEEENS5_IJNS4_10UnderscoreESU_SU_EEEEENS4_13SM90_TMA_LOADENS4_14ComposedLayoutINS4_7SwizzleILi3ELi4ELi3EEENS4_18smem_ptr_flag_bitsILi16EEENSQ_INS5_IJNSA_ILi8EEENSA_ILi64EEEEEENS5_IJS14_SB_EEEEEEEvNS4_8identityESX_S18_vS19_EENS_8epilogue10collective18CollectiveEpilogueINS1B_23Sm100TmaWarpSpecializedILi4ELi2ELi32ELb1ELb0EEEJSF_NS5_IJNSQ_ISE_SB_EENSQ_INSA_ILi32EEESB_EEEEESG_SH_SG_SH_NS1B_6fusion15FusionCallbacksIS1F_NS1K_17LinearCombinationISG_fSG_fLNS_15FloatRoundStyleE2EEESF_S1J_JEEENS4_5SM1004TMEM4LOAD26SM100_TMEM_LOAD_32dp32b32xESX_NSY_INSZ_ILi2ELi4ELi3EEES12_NSQ_INS5_IJS13_S1H_EEENS5_IJS1H_SB_EEEEEEENS4_39AutoVectorizingCopyWithAssumedAlignmentILi128EEENS4_14SM90_TMA_STOREES1Y_S20_S20_EEEvvEEEEvNT_6ParamsE)
        .other          _ZN7cutlass13device_kernelINS_4gemm6kernel13GemmUniversalIN4cute5tupleIJiiiiEEENS1_10collective13CollectiveMmaINS1_35MainloopSm100TmaUmmaWarpSpecializedILi3ELi2ELi4ENS5_IJNS4_1CILi1EEESB_SB_EEEEENS5_IJNSA_ILi128EEESE_SE_EEENS_6half_tENS5_IJlSB_lEEESG_SH_NS4_8TiledMMAINS4_8MMA_AtomIJNS4_20SM100_MMA_F16BF16_SSISG_SG_fLi128ELi128ELNS4_4UMMA5MajorE0ELSM_0ELNSL_7ScaleInE0ELSN_0EEEEEENS4_6LayoutISC_NS5_IJNSA_ILi0EEESR_SR_EEEEENS5_IJNS4_10UnderscoreESU_SU_EEEEENS4_13SM90_TMA_LOADENS4_14ComposedLayoutINS4_7SwizzleILi3ELi4ELi3EEENS4_18smem_ptr_flag_bitsILi16EEENSQ_INS5_IJNSA_ILi8EEENSA_ILi64EEEEEENS5_IJS14_SB_EEEEEEEvNS4_8identityESX_S18_vS19_EENS_8epilogue10collective18CollectiveEpilogueINS1B_23Sm100TmaWarpSpecializedILi4ELi2ELi32ELb1ELb0EEEJSF_NS5_IJNSQ_ISE_SB_EENSQ_INSA_ILi32EEESB_EEEEESG_SH_SG_SH_NS1B_6fusion15FusionCallbacksIS1F_NS1K_17LinearCombinationISG_fSG_fLNS_15FloatRoundStyleE2EEESF_S1J_JEEENS4_5SM1004TMEM4LOAD26SM100_TMEM_LOAD_32dp32b32xESX_NSY_INSZ_ILi2ELi4ELi3EEES12_NSQ_INS5_IJS13_S1H_EEENS5_IJS1H_SB_EEEEEEENS4_39AutoVectorizingCopyWithAssumedAlignmentILi128EEENS4_14SM90_TMA_STOREES1Y_S20_S20_EEEvvEEEEvNT_6ParamsE,@"STO_CUDA_ENTRY STV_DEFAULT"
_ZN7cutlass13device_kernelINS_4gemm6kernel13GemmUniversalIN4cute5tupleIJiiiiEEENS1_10collective13CollectiveMmaINS1_35MainloopSm100TmaUmmaWarpSpecializedILi3ELi2ELi4ENS5_IJNS4_1CILi1EEESB_SB_EEEEENS5_IJNSA_ILi128EEESE_SE_EEENS_6half_tENS5_IJlSB_lEEESG_SH_NS4_8TiledMMAINS4_8MMA_AtomIJNS4_20SM100_MMA_F16BF16_SSISG_SG_fLi128ELi128ELNS4_4UMMA5MajorE0ELSM_0ELNSL_7ScaleInE0ELSN_0EEEEEENS4_6LayoutISC_NS5_IJNSA_ILi0EEESR_SR_EEEEENS5_IJNS4_10UnderscoreESU_SU_EEEEENS4_13SM90_TMA_LOADENS4_14ComposedLayoutINS4_7SwizzleILi3ELi4ELi3EEENS4_18smem_ptr_flag_bitsILi16EEENSQ_INS5_IJNSA_ILi8EEENSA_ILi64EEEEEENS5_IJS14_SB_EEEEEEEvNS4_8identityESX_S18_vS19_EENS_8epilogue10collective18CollectiveEpilogueINS1B_23Sm100TmaWarpSpecializedILi4ELi2ELi32ELb1ELb0EEEJSF_NS5_IJNSQ_ISE_SB_EENSQ_INSA_ILi32EEESB_EEEEESG_SH_SG_SH_NS1B_6fusion15FusionCallbacksIS1F_NS1K_17LinearCombinationISG_fSG_fLNS_15FloatRoundStyleE2EEESF_S1J_JEEENS4_5SM1004TMEM4LOAD26SM100_TMEM_LOAD_32dp32b32xESX_NSY_INSZ_ILi2ELi4ELi3EEES12_NSQ_INS5_IJS13_S1H_EEENS5_IJS1H_SB_EEEEEEENS4_39AutoVectorizingCopyWithAssumedAlignmentILi128EEENS4_14SM90_TMA_STOREES1Y_S20_S20_EEEvvEEEEvNT_6ParamsE:
[----:B------:R-:W1:Y:S01]  /*0000*/  LDC R1, c[0x0][0x37c] ;  /* 0x0000df00ff017b82 */ /* 0x000e620000000800 */
[----:B------:R-:W2:Y:S01]  /*0010*/  S2R R101, SR_TID.X ;  /* 0x0000000000657919 */ /* 0x000ea20000002100 */
[----:B------:R-:W3:Y:S01]  /*0020*/  LDCU.64 UR4, c[0x0][0x890] ;  /* 0x00011200ff0477ac */ /* 0x000ee20008000a00 */
[----:B------:R-:W-:Y:S02]  /*0030*/  PRMT R88, RZ, 0x7610, R88 ;  /* 0x00007610ff587816 */ /* 0x000fe40000000058 */
[----:B------:R-:W-:Y:S01]  /*0040*/  ELECT P5, URZ, PT ;  /* 0x0000000000ff782f */ /* 0x000fe200038a0000 */
[----:B------:R-:W4:Y:S01]  /*0050*/  LDCU.64 UR46, c[0x0][0x358] ;  /* 0x00006b00ff2e77ac */ /* 0x000f220008000a00 */
[----:B---3--:R-:W-:-:S04]  /*0060*/  UISETP.NE.U32.AND UP0, UPT, UR4, URZ, UPT ;  /* 0x000000ff0400728c */ /* 0x008fc8000bf05070 */
[----:B------:R-:W-:Y:S01]  /*0070*/  UISETP.NE.AND.EX UP0, UPT, UR5, URZ, UPT, UP0 ;  /* 0x000000ff0500728c */ /* 0x000fe2000bf05300 */
[----:B--2---:R-:W-:-:S05]  /*0080*/  SHF.R.U32.HI R92, RZ, 0x5, R101 ;  /* 0x00000005ff5c7819 */ /* 0x004fca0000011665 */
[----:B------:R-:W2:Y:S02]  /*0090*/  SHFL.IDX PT, R0, R92, RZ, 0x1f ;  /* 0x00001fff5c007589 */ /* 0x000ea400000e0000 */
[----:B--2---:R-:W-:Y:S01]  /*00a0*/  R2UR UR8, R0 ;  /* 0x00000000000872ca */ /* 0x004fe200000e0000 */
[----:B-1--4-:R-:W-:-:S14]  /*00b0*/  BRA.U UP0, `(.L_x_0) ;  /* 0x00000001002c7547 */ /* 0x012fdc000b800000 */
[----:B------:R-:W1:Y:S02]  /*00c0*/  LDCU.64 UR6, c[0x0][0x888] ;  /* 0x00011100ff0677ac */ /* 0x000e640008000a00 */
[----:B-1----:R-:W-:-:S04]  /*00d0*/  UISETP.NE.U32.AND UP0, UPT, UR6, URZ, UPT ;  /* 0x000000ff0600728c */ /* 0x002fc8000bf05070 */
[----:B------:R-:W-:-:S09]  /*00e0*/  UISETP.NE.AND.EX UP0, UPT, UR7, URZ, UPT, UP0 ;  /* 0x000000ff0700728c */ /* 0x000fd2000bf05300 */
[----:B------:R-:W-:Y:S05]  /*00f0*/  BRA.U !UP0, `(.L_x_1) ;  /* 0x0000000108107547 */ /* 0x000fea000b800000 */
[----:B------:R-:W1:Y:S02]  /*0100*/  LDC.64 R2, c[0x0][0x888] ;  /* 0x00022200ff027b82 */ /* 0x000e640000000a00 */
[----:B-1----:R1:W5:Y:S01]  /*0110*/  LDG.E R49, desc[UR46][R2.64] ;  /* 0x0000002e02317981 */ /* 0x002362000c1e1900 */
[----:B------:R-:W-:Y:S01]  /*0120*/  HFMA2 R88, -RZ, RZ, 0, 5.9604644775390625e-08 ;  /* 0x00000001ff587431 */ /* 0x000fe200000001ff */
[----:B------:R-:W-:Y:S05]  /*0130*/  BRA `(.L_x_0) ;  /* 0x00000000000c7947 */ /* 0x000fea0003800000 */
.L_x_1:
[----:B------:R-:W1:Y:S01]  /*0140*/  LDCU UR6, c[0x0][0x880] ;  /* 0x00011000ff0677ac */ /* 0x000e620008000800 */
[----:B------:R-:W-:Y:S01]  /*0150*/  HFMA2 R88, -RZ, RZ, 0, 5.9604644775390625e-08 ;  /* 0x00000001ff587431 */ /* 0x000fe200000001ff */
[----:B-1----:R-:W-:-:S07]  /*0160*/  MOV R49, UR6 ;  /* 0x0000000600317c02 */ /* 0x002fce0008000f00 */
.L_x_0:
[----:B------:R-:W2:Y:S02]  /*0170*/  LDCU.64 UR6, c[0x0][0x8b0] ;  /* 0x00011600ff0677ac */ /* 0x000ea40008000a00 */
[----:B--2---:R-:W-:-:S04]  /*0180*/  UISETP.NE.U32.AND UP0, UPT, UR6, URZ, UPT ;  /* 0x000000ff0600728c */ /* 0x004fc8000bf05070 */
[----:B------:R-:W-:-:S09]  /*0190*/  UISETP.NE.AND.EX UP0, UPT, UR7, URZ, UPT, UP0 ;  /* 0x000000ff0700728c */ /* 0x000fd2000bf05300 */
[----:B------:R-:W-:Y:S05]  /*01a0*/  BRA.U UP0, `(.L_x_2) ;  /* 0x0000000100247547 */ /* 0x000fea000b800000 */
[----:B------:R-:W2:Y:S02]  /*01b0*/  LDCU.64 UR6, c[0x0][0x8a8] ;  /* 0x00011500ff0677ac */ /* 0x000ea40008000a00 */
[----:B--2---:R-:W-:-:S04]  /*01c0*/  UISETP.NE.U32.AND UP0, UPT, UR6, URZ, UPT ;  /* 0x000000ff0600728c */ /* 0x004fc8000bf05070 */
[----:B------:R-:W-:-:S09]  /*01d0*/  UISETP.NE.AND.EX UP0, UPT, UR7, URZ, UPT, UP0 ;  /* 0x000000ff0700728c */ /* 0x000fd2000bf05300 */
[----:B------:R-:W-:Y:S05]  /*01e0*/  BRA.U !UP0, `(.L_x_3) ;  /* 0x00000001080c7547 */ /* 0x000fea000b800000 */
[----:B-1----:R-:W1:Y:S02]  /*01f0*/  LDC.64 R2, c[0x0][0x8a8] ;  /* 0x00022a00ff027b82 */ /* 0x002e640000000a00 */
[----:B-1----:R2:W5:Y:S01]  /*0200*/  LDG.E R47, desc[UR46][R2.64] ;  /* 0x0000002e022f7981 */ /* 0x002562000c1e1900 */
[----:B------:R-:W-:Y:S05]  /*0210*/  BRA `(.L_x_2) ;  /* 0x0000000000087947 */ /* 0x000fea0003800000 */
.L_x_3:
[----:B------:R-:W2:Y:S02]  /*0220*/  LDCU UR6, c[0x0][0x8a0] ;  /* 0x00011400ff0677ac */ /* 0x000ea40008000800 */
[----:B--2---:R-:W-:Y:S02]  /*0230*/  MOV R47, UR6 ;  /* 0x00000006002f7c02 */ /* 0x004fe40008000f00 */
.L_x_2:
[----:B------:R-:W-:Y:S01]  /*0240*/  IMAD.U32 R0, RZ, RZ, UR8 ;  /* 0x00000008ff007e24 */ /* 0x000fe2000f8e00ff */
[----:B------:R-:W-:Y:S04]  /*0250*/  BSSY.RECONVERGENT B0, `(.L_x_4) ;  /* 0x000000c000007945 */ /* 0x000fe80003800200 */
[C---:B------:R-:W-:Y:S02]  /*0260*/  ISETP.NE.OR P1, PT, R0.reuse, 0x1, !P5 ;  /* 0x000000010000780c */ /* 0x040fe40006f25670 */
[----:B------:R-:W-:-:S11]  /*0270*/  ISETP.NE.OR P0, PT, R0, 0x3, !P5 ;  /* 0x000000030000780c */ /* 0x000fd60006f05670 */
[----:B------:R-:W-:Y:S05]  /*0280*/  @P1 BRA `(.L_x_5) ;  /* 0x0000000000201947 */ /* 0x000fea0003800000 */
[----:B------:R-:W3:Y:S02]  /*0290*/  LDCU.64 UR6, c[0x0][0x348] ;  /* 0x00006900ff0677ac */ /* 0x000ee40008000a00 */
[----:B---3--:R-:W-:Y:S02]  /*02a0*/  UIADD3 UR10, UP1, UPT, UR6, 0x80, URZ ;  /* 0x00000080060a7890 */ /* 0x008fe4000ff3e0ff */
[----:B------:R-:W-:Y:S02]  /*02b0*/  UIADD3 UR6, UP0, UPT, UR6, 0x180, URZ ;  /* 0x0000018006067890 */ /* 0x000fe4000ff1e0ff */
[----:B------:R-:W-:Y:S02]  /*02c0*/  UIADD3.X UR11, UPT, UPT, URZ, UR7, URZ, UP1, !UPT ;  /* 0x00000007ff0b7290 */ /* 0x000fe40008ffe4ff */
[----:B------:R-:W-:-:S07]  /*02d0*/  UIADD3.X UR7, UPT, UPT, URZ, UR7, URZ, UP0, !UPT ;  /* 0x00000007ff077290 */ /* 0x000fce00087fe4ff */
[----:B------:R3:W-:Y:S02]  /*02e0*/  UTMACCTL.PF [UR10] ;  /* 0x000000000a0079b9 */ /* 0x0007e40008040000 */
[----:B------:R3:W-:Y:S02]  /*02f0*/  UTMACCTL.PF [UR6] ;  /* 0x00000000060079b9 */ /* 0x0007e40008040000 */
[----:B---3--:R-:W-:Y:S01]  /*0300*/  NOP ;  /* 0x0000000000007918 */ /* 0x008fe20000000000 */
.L_x_5:
[----:B------:R-:W-:Y:S05]  /*0310*/  BSYNC.RECONVERGENT B0 ;  /* 0x0000000000007941 */ /* 0x000fea0003800200 */
.L_x_4:
[----:B------:R-:W-:Y:S04]  /*0320*/  BSSY.RECONVERGENT B0, `(.L_x_6) ;  /* 0x000000a000007945 */ /* 0x000fe80003800200 */
        /* <DEDUP_REMOVED lines=9> */
.L_x_7:
[----:B------:R-:W-:Y:S05]  /*03c0*/  BSYNC.RECONVERGENT B0 ;  /* 0x0000000000007941 */ /* 0x000fea0003800200 */
.L_x_6:
[----:B------:R-:W3:Y:S01]  /*03d0*/  LDCU.64 UR6, c[0x0][0x888] ;  /* 0x00011100ff0677ac */ /* 0x000ee20008000a00 */
[----:B------:R-:W-:Y:S02]  /*03e0*/  UISETP.EQ.U32.AND UP1, UPT, UR4, URZ, UPT ;  /* 0x000000ff0400728c */ /* 0x000fe4000bf22070 */
[----:B------:R-:W-:Y:S02]  /*03f0*/  UPLOP3.LUT UP2, UPT, UPT, UPT, UPT, 0x80, 0x8 ;  /* 0x000000000008789c */ /* 0x000fe40003f4f070 */
[----:B---3--:R-:W-:-:S04]  /*0400*/  UISETP.NE.U32.AND UP0, UPT, UR6, URZ, UPT ;  /* 0x000000ff0600728c */ /* 0x008fc8000bf05070 */
[----:B------:R-:W-:-:S04]  /*0410*/  UISETP.NE.AND.EX UP0, UPT, UR7, URZ, UPT, UP0 ;  /* 0x000000ff0700728c */ /* 0x000fc8000bf05300 */
[----:B------:R-:W-:-:S04]  /*0420*/  UISETP.EQ.OR.EX UP3, UPT, UR5, URZ, !UP0, UP1 ;  /* 0x000000ff0500728c */ /* 0x000fc8000c762710 */
[----:B------:R-:W-:-:S05]  /*0430*/  UP2UR UR50, UPR, URZ, 0x8 ;  /* 0x00000008ff327883 */ /* 0x000fca0008000000 */
[----:B------:R-:W-:Y:S07]  /*0440*/  BRA.U !UP3, `(.L_x_8) ;  /* 0x000000010b207547 */ /* 0x000fee000b800000 */
[----:B------:R-:W-:Y:S01]  /*0450*/  UISETP.NE.U32.AND UP2, UPT, UR4, URZ, UPT ;  /* 0x000000ff0400728c */ /* 0x000fe2000bf45070 */
[----:B-----5:R-:W-:Y:S01]  /*0460*/  FSETP.NEU.AND P0, PT, R49, RZ, PT ;  /* 0x000000ff3100720b */ /* 0x020fe20003f0d000 */
[----:B------:R-:W-:Y:S02]  /*0470*/  USEL UR4, URZ, 0xffffffff, UP0 ;  /* 0xffffffffff047887 */ /* 0x000fe40008000000 */
[----:B------:R-:W-:-:S10]  /*0480*/  UISETP.NE.AND.EX UP2, UPT, UR5, URZ, UPT, UP2 ;  /* 0x000000ff0500728c */ /* 0x000fd4000bf45320 */
[----:B------:R-:W-:Y:S01]  /*0490*/  VOTEU.ANY UP1, P0 ;  /* 0x0000000000ff7886 */ /* 0x000fe20000020100 */
[----:B------:R-:W-:-:S04]  /*04a0*/  @!UP2 USEL UR4, URZ, 0xffffffff, UP1 ;  /* 0xffffffffff04a887 */ /* 0x000fc80008800000 */
[----:B------:R-:W-:-:S04]  /*04b0*/  ULOP3.LUT UR4, UR4, 0x1, URZ, 0xc0, !UPT ;  /* 0x0000000104047892 */ /* 0x000fc8000f8ec0ff */
[----:B------:R-:W-:-:S11]  /*04c0*/  UISETP.NE.U32.AND UP2, UPT, UR4, 0x1, UPT ;  /* 0x000000010400788c */ /* 0x000fd6000bf45070 */
.L_x_8:
[----:B-12---:R-:W1:Y:S01]  /*04d0*/  SHFL.IDX PT, R2, R92, RZ, 0x1f ;  /* 0x00001fff5c027589 */ /* 0x006e6200000e0000 */
[----:B------:R-:W-:-:S04]  /*04e0*/  UISETP.NE.AND UP1, UPT, UR8, 0x2, UPT ;  /* 0x000000020800788c */ /* 0x000fc8000bf25270 */
[----:B------:R-:W-:Y:S01]  /*04f0*/  USEL UR6, URZ, 0x1, UP1 ;  /* 0x00000001ff067887 */ /* 0x000fe20008800000 */
[----:B-1----:R-:W-:-:S13]  /*0500*/  ISETP.NE.AND P0, PT, R2, RZ, PT ;  /* 0x000000ff0200720c */ /* 0x002fda0003f05270 */
[----:B------:R-:W-:Y:S05]  /*0510*/  @P0 BRA `(.L_x_9) ;  /* 0x0000000000400947 */ /* 0x000fea0003800000 */
[----:B------:R-:W1:Y:S01]  /*0520*/  S2UR UR5, SR_CgaCtaId ;  /* 0x00000000000579c3 */ /* 0x000e620000008800 */
[----:B------:R-:W-:Y:S01]  /*0530*/  UMOV UR7, 0x400 ;  /* 0x0000040000077882 */ /* 0x000fe20000000000 */
[----:B------:R-:W-:Y:S01]  /*0540*/  UMOV UR4, 0x1 ;  /* 0x0000000100047882 */ /* 0x000fe20000000000 */
[----:B------:R-:W-:Y:S01]  /*0550*/  ELECT P0, URZ, PT ;  /* 0x0000000000ff782f */ /* 0x000fe20003800000 */
[----:B------:R-:W-:-:S04]  /*0560*/  UIADD3 UR10, UPT, UPT, -UR4, 0x100000, URZ ;  /* 0x00100000040a7890 */ /* 0x000fc8000fffe1ff */
[----:B------:R-:W-:Y:S02]  /*0570*/  USHF.L.U32 UR11, UR10, 0xb, URZ ;  /* 0x0000000b0a0b7899 */ /* 0x000fe400080006ff */
[----:B------:R-:W-:Y:S02]  /*0580*/  USHF.L.U32 UR10, UR10, 0x1, URZ ;  /* 0x000000010a0a7899 */ /* 0x000fe400080006ff */
[----:B-1----:R-:W-:Y:S01]  /*0590*/  ULEA UR5, UR5, UR7, 0x18 ;  /* 0x0000000705057291 */ /* 0x002fe2000f8ec0ff */
[----:B------:R-:W1:Y:S11]  /*05a0*/  FENCE.VIEW.ASYNC.S ;  /* 0x00000000000073c6 */ /* 0x000e760000000000 */
[----:B-1----:R1:W2:Y:S01]  /*05b0*/  SYNCS.EXCH.64 URZ, [UR5], UR10 ;  /* 0x0000000a05ff75b2 */ /* 0x0022a20008000100 */
[----:B------:R1:W3:Y:S01]  /*05c0*/  SYNCS.EXCH.64 URZ, [UR5+0x18], UR10 ;  /* 0x0000180a05ff75b2 */ /* 0x0002e20008000100 */
[----:B------:R1:W4:Y:S01]  /*05d0*/  SYNCS.EXCH.64 URZ, [UR5+0x8], UR10 ;  /* 0x0000080a05ff75b2 */ /* 0x0003220008000100 */
[----:B------:R1:W1:Y:S01]  /*05e0*/  SYNCS.EXCH.64 URZ, [UR5+0x20], UR10 ;  /* 0x0000200a05ff75b2 */ /* 0x0002620008000100 */
[----:B------:R1:W1:Y:S01]  /*05f0*/  SYNCS.EXCH.64 URZ, [UR5+0x10], UR10 ;  /* 0x0000100a05ff75b2 */ /* 0x0002620008000100 */
[----:B------:R1:W1:Y:S01]  /*0600*/  SYNCS.EXCH.64 URZ, [UR5+0x28], UR10 ;  /* 0x0000280a05ff75b2 */ /* 0x0002620008000100 */
[----:B------:R-:W-:Y:S01]  /*0610*/  NOP ;  /* 0x0000000000007918 */ /* 0x000fe20000000000 */
.L_x_9:
[----:B------:R-:W2:Y:S01]  /*0620*/  SHFL.IDX PT, R2, R92, RZ, 0x1f ;  /* 0x00001fff5c027589 */ /* 0x000ea200000e0000 */
[----:B------:R-:W-:Y:S01]  /*0630*/  NOP ;  /* 0x0000000000007918 */ /* 0x000fe20000000000 */
[----:B--2---:R-:W-:-:S13]  /*0640*/  ISETP.NE.AND P0, PT, R2, 0x1, PT ;  /* 0x000000010200780c */ /* 0x004fda0003f05270 */
[----:B------:R-:W-:Y:S05]  /*0650*/  @P0 BRA `(.L_x_10) ;  /* 0x0000000000580947 */ /* 0x000fea0003800000 */
[----:B------:R-:W2:Y:S01]  /*0660*/  S2UR UR7, SR_CgaCtaId ;  /* 0x00000000000779c3 */ /* 0x000ea20000008800 */
[----:B------:R-:W-:Y:S01]  /*0670*/  UMOV UR9, 0x400 ;  /* 0x0000040000097882 */ /* 0x000fe20000000000 */
[----:B-1----:R-:W-:Y:S01]  /*0680*/  UMOV UR5, 0x20 ;  /* 0x0000002000057882 */ /* 0x002fe20000000000 */
[----:B------:R-:W-:Y:S01]  /*0690*/  UMOV UR4, 0x80 ;  /* 0x0000008000047882 */ /* 0x000fe20000000000 */
[----:B------:R-:W-:-:S04]  /*06a0*/  UIADD3 UR10, UPT, UPT, -UR5, 0x100000, URZ ;  /* 0x00100000050a7890 */ /* 0x000fc8000fffe1ff */
[----:B------:R-:W-:Y:S02]  /*06b0*/  USHF.L.U32 UR11, UR10, 0xb, URZ ;  /* 0x0000000b0a0b7899 */ /* 0x000fe400080006ff */
[----:B------:R-:W-:Y:S02]  /*06c0*/  USHF.L.U32 UR10, UR10, 0x1, URZ ;  /* 0x000000010a0a7899 */ /* 0x000fe400080006ff */
[----:B------:R-:W-:-:S04]  /*06d0*/  UIADD3 UR4, UPT, UPT, -UR4, 0x100000, URZ ;  /* 0x0010000004047890 */ /* 0x000fc8000fffe1ff */
[----:B------:R-:W-:Y:S02]  /*06e0*/  USHF.L.U32 UR5, UR4, 0xb, URZ ;  /* 0x0000000b04057899 */ /* 0x000fe400080006ff */
[----:B------:R-:W-:Y:S01]  /*06f0*/  USHF.L.U32 UR4, UR4, 0x1, URZ ;  /* 0x0000000104047899 */ /* 0x000fe200080006ff */
[----:B------:R-:W-:Y:S01]  /*0700*/  ELECT P0, URZ, PT ;  /* 0x0000000000ff782f */ /* 0x000fe20003800000 */
[----:B--2---:R-:W-:Y:S01]  /*0710*/  ULEA UR7, UR7, UR9, 0x18 ;  /* 0x0000000907077291 */ /* 0x004fe2000f8ec0ff */
[----:B------:R-:W1:Y:S11]  /*0720*/  FENCE.VIEW.ASYNC.S ;  /* 0x00000000000073c6 */ /* 0x000e760000000000 */
[----:B-1----:R2:W1:Y:S01]  /*0730*/  SYNCS.EXCH.64 URZ, [UR7+0x30], UR10 ;  /* 0x0000300a07ff75b2 */ /* 0x0024620008000100 */
[----:B------:R2:W1:Y:S01]  /*0740*/  SYNCS.EXCH.64 URZ, [UR7+0x50], UR4 ;  /* 0x0000500407ff75b2 */ /* 0x0004620008000100 */
[----:B------:R2:W1:Y:S01]  /*0750*/  SYNCS.EXCH.64 URZ, [UR7+0x38], UR10 ;  /* 0x0000380a07ff75b2 */ /* 0x0004620008000100 */
[----:B------:R2:W1:Y:S01]  /*0760*/  SYNCS.EXCH.64 URZ, [UR7+0x58], UR4 ;  /* 0x0000580407ff75b2 */ /* 0x0004620008000100 */
[----:B------:R2:W1:Y:S01]  /*0770*/  SYNCS.EXCH.64 URZ, [UR7+0x40], UR10 ;  /* 0x0000400a07ff75b2 */ /* 0x0004620008000100 */
[----:B------:R2:W1:Y:S01]  /*0780*/  SYNCS.EXCH.64 URZ, [UR7+0x60], UR4 ;  /* 0x0000600407ff75b2 */ /* 0x0004620008000100 */
[----:B------:R2:W1:Y:S01]  /*0790*/  SYNCS.EXCH.64 URZ, [UR7+0x48], UR10 ;  /* 0x0000480a07ff75b2 */ /* 0x0004620008000100 */
[----:B------:R2:W1:Y:S02]  /*07a0*/  SYNCS.EXCH.64 URZ, [UR7+0x68], UR4 ;  /* 0x0000680407ff75b2 */ /* 0x0004640008000100 */
[----:B--2---:R-:W-:Y:S01]  /*07b0*/  NOP ;  /* 0x0000000000007918 */ /* 0x004fe20000000000 */
.L_x_10:
[----:B------:R-:W2:Y:S01]  /*07c0*/  SHFL.IDX PT, R2, R92, RZ, 0x1f ;  /* 0x00001fff5c027589 */ /* 0x000ea200000e0000 */
[----:B------:R-:W-:Y:S01]  /*07d0*/  NOP ;  /* 0x0000000000007918 */ /* 0x000fe20000000000 */
[----:B--2---:R-:W-:-:S13]  /*07e0*/  ISETP.NE.AND P0, PT, R2, 0x3, PT ;  /* 0x000000030200780c */ /* 0x004fda0003f05270 */
[----:B------:R-:W-:Y:S05]  /*07f0*/  @P0 BRA `(.L_x_11) ;  /* 0x0000000000300947 */ /* 0x000fea0003800000 */
[----:B-1----:R-:W1:Y:S01]  /*0800*/  S2UR UR5, SR_CgaCtaId ;  /* 0x00000000000579c3 */ /* 0x002e620000008800 */
        /* <DEDUP_REMOVED lines=8> */
[----:B-1----:R2:W1:Y:S01]  /*0890*/  SYNCS.EXCH.64 URZ, [UR5+0x70], UR10 ;  /* 0x0000700a05ff75b2 */ /* 0x0024620008000100 */
[----:B------:R2:W1:Y:S02]  /*08a0*/  SYNCS.EXCH.64 URZ, [UR5+0x78], UR10 ;  /* 0x0000780a05ff75b2 */ /* 0x0004640008000100 */
[----:B--2---:R-:W-:Y:S01]  /*08b0*/  NOP ;  /* 0x0000000000007918 */ /* 0x004fe20000000000 */
.L_x_11:
[----:B------:R-:W2:Y:S01]  /*08c0*/  SHFL.IDX PT, R2, R92, RZ, 0x1f ;  /* 0x00001fff5c027589 */ /* 0x000ea200000e0000 */
[----:B------:R-:W-:Y:S01]  /*08d0*/  NOP ;  /* 0x0000000000007918 */ /* 0x000fe20000000000 */
[----:B--2---:R-:W-:-:S13]  /*08e0*/  ISETP.NE.AND P0, PT, R2, 0x4, PT ;  /* 0x000000040200780c */ /* 0x004fda0003f05270 */
[----:B------:R-:W-:Y:S05]  /*08f0*/  @P0 BRA `(.L_x_12) ;  /* 0x00000000004c0947 */ /* 0x000fea0003800000 */
[----:B-1----:R-:W1:Y:S01]  /*0900*/  S2UR UR5, SR_CgaCtaId ;  /* 0x00000000000579c3 */ /* 0x002e620000008800 */
[----:B------:R-:W-:Y:S01]  /*0910*/  UMOV UR9, 0x100 ;  /* 0x0000010000097882 */ /* 0x000fe20000000000 */
[----:B------:R-:W-:Y:S01]  /*0920*/  UMOV UR7, 0x400 ;  /* 0x0000040000077882 */ /* 0x000fe20000000000 */
[----:B------:R-:W-:Y:S01]  /*0930*/  USEL UR9, UR9, 0xe0, UP2 ;  /* 0x000000e009097887 */ /* 0x000fe20009000000 */
[----:B------:R-:W-:Y:S01]  /*0940*/  UMOV UR4, 0x1 ;  /* 0x0000000100047882 */ /* 0x000fe20000000000 */
[----:B------:R-:W-:Y:S01]  /*0950*/  ELECT P0, URZ, PT ;  /* 0x0000000000ff782f */ /* 0x000fe20003800000 */
[----:B------:R-:W-:-:S04]  /*0960*/  UIADD3 UR10, UPT, UPT, -UR4, 0x100000, URZ ;  /* 0x00100000040a7890 */ /* 0x000fc8000fffe1ff */
[----:B------:R-:W-:Y:S02]  /*0970*/  USHF.L.U32 UR11, UR10, 0xb, URZ ;  /* 0x0000000b0a0b7899 */ /* 0x000fe400080006ff */
[----:B------:R-:W-:Y:S02]  /*0980*/  USHF.L.U32 UR10, UR10, 0x1, URZ ;  /* 0x000000010a0a7899 */ /* 0x000fe400080006ff */
[----:B------:R-:W-:-:S04]  /*0990*/  UIADD3 UR12, UPT, UPT, -UR9, 0x100000, URZ ;  /* 0x00100000090c7890 */ /* 0x000fc8000fffe1ff */
[----:B------:R-:W-:Y:S02]  /*09a0*/  USHF.L.U32 UR13, UR12, 0xb, URZ ;  /* 0x0000000b0c0d7899 */ /* 0x000fe400080006ff */
[----:B------:R-:W-:Y:S02]  /*09b0*/  USHF.L.U32 UR12, UR12, 0x1, URZ ;  /* 0x000000010c0c7899 */ /* 0x000fe400080006ff */
[----:B-1----:R-:W-:Y:S01]  /*09c0*/  ULEA UR5, UR5, UR7, 0x18 ;  /* 0x0000000705057291 */ /* 0x002fe2000f8ec0ff */
[----:B------:R-:W1:Y:S11]  /*09d0*/  FENCE.VIEW.ASYNC.S ;  /* 0x00000000000073c6 */ /* 0x000e760000000000 */
[----:B-1----:R2:W1:Y:S01]  /*09e0*/  SYNCS.EXCH.64 URZ, [UR5+0x80], UR10 ;  /* 0x0000800a05ff75b2 */ /* 0x0024620008000100 */
[----:B------:R2:W1:Y:S01]  /*09f0*/  SYNCS.EXCH.64 URZ, [UR5+0x90], UR12 ;  /* 0x0000900c05ff75b2 */ /* 0x0004620008000100 */
[----:B------:R2:W1:Y:S01]  /*0a00*/  SYNCS.EXCH.64 URZ, [UR5+0x88], UR10 ;  /* 0x0000880a05ff75b2 */ /* 0x0004620008000100 */
[----:B------:R2:W1:Y:S02]  /*0a10*/  SYNCS.EXCH.64 URZ, [UR5+0x98], UR12 ;  /* 0x0000980c05ff75b2 */ /* 0x0004640008000100 */
[----:B--2---:R-:W-:Y:S01]  /*0a20*/  NOP ;  /* 0x0000000000007918 */ /* 0x004fe20000000000 */
.L_x_12:
        /* <DEDUP_REMOVED lines=26> */
.L_x_13:
        /* <DEDUP_REMOVED lines=18> */
.L_x_14:
[----:B-1----:R-:W1:Y:S01]  /*0cf0*/  S2UR UR5, SR_CTAID.X ;  /* 0x00000000000579c3 */ /* 0x002e620000002500 */
[----:B------:R-:W-:-:S05]  /*0d00*/  CS2R.32 R87, SR_CgaSize ;  /* 0x0000000000577805 */ /* 0x000fca0000008a00 */
[----:B------:R-:W-:-:S05]  /*0d10*/  IMAD R87, R87, -0xa0, RZ ;  /* 0xffffff6057577824 */ /* 0x000fca00078e02ff */
[----:B------:R-:W-:-:S14]  /*0d20*/  R2UR UR9, R87 ;  /* 0x00000000570972ca */ /* 0x000fdc00000e0000 */
[----:B------:R-:W2:Y:S01]  /*0d30*/  LDCU UR9, c[0x0][UR9+0x2b0] ;  /* 0x00005600090977ac */ /* 0x000ea20008000800 */
[----:B------:R-:W-:Y:S01]  /*0d40*/  NOP ;  /* 0x0000000000007918 */ /* 0x000fe20000000000 */
[----:B------:R-:W-:-:S05]  /*0d50*/  CS2R.32 R87, SR_CgaSize ;  /* 0x0000000000577805 */ /* 0x000fca0000008a00 */
[----:B------:R-:W-:-:S05]  /*0d60*/  IMAD R87, R87, -0xa0, RZ ;  /* 0xffffff6057577824 */ /* 0x000fca00078e02ff */
[----:B------:R-:W-:-:S14]  /*0d70*/  R2UR UR7, R87 ;  /* 0x00000000570772ca */ /* 0x000fdc00000e0000 */
[----:B------:R-:W3:Y:S01]  /*0d80*/  LDCU UR7, c[0x0][UR7+0x2b4] ;  /* 0x00005680070777ac */ /* 0x000ee20008000800 */
[----:B------:R-:W4:Y:S08]  /*0d90*/  S2UR UR4, SR_CTAID.Y ;  /* 0x00000000000479c3 */ /* 0x000f300000002600 */
[----:B------:R-:W3:Y:S01]  /*0da0*/  LDC R10, c[0x0][0xb24] ;  /* 0x0002c900ff0a7b82 */ /* 0x000ee20000000800 */
[----:B-1----:R-:W-:-:S02]  /*0db0*/  I2FP.F32.U32 R87, UR5 ;  /* 0x0000000500577c45 */ /* 0x002fc40008201000 */
[----:B------:R-:W-:-:S05]  /*0dc0*/  CS2R.32 R3, SR_CgaSize ;  /* 0x0000000000037805 */ /* 0x000fca0000008a00 */
[----:B------:R-:W-:-:S06]  /*0dd0*/  IMAD R3, R3, -0xa0, RZ ;  /* 0xffffff6003037824 */ /* 0x000fcc00078e02ff */
[----:B------:R-:W1:Y:S01]  /*0de0*/  LDC R3, c[0x0][R3+0x2a0] ;  /* 0x0000a80003037b82 */ /* 0x000e620000000800 */
[----:B------:R-:W-:Y:S01]  /*0df0*/  MOV R15, UR5 ;  /* 0x00000005000f7c02 */ /* 0x000fe20008000f00 */
[----:B--2---:R-:W-:Y:S01]  /*0e00*/  FMUL R87, R87, UR9 ;  /* 0x0000000957577c20 */ /* 0x004fe20008400000 */
[----:B----4-:R-:W-:Y:S02]  /*0e10*/  I2FP.F32.U32 R86, UR4 ;  /* 0x0000000400567c45 */ /* 0x010fe40008201000 */
[----:B------:R-:W-:-:S05]  /*0e20*/  CS2R.32 R2, SR_CgaSize ;  /* 0x0000000000027805 */ /* 0x000fca0000008a00 */
[----:B------:R-:W-:-:S06]  /*0e30*/  IMAD R2, R2, -0xa0, RZ ;  /* 0xffffff6002027824 */ /* 0x000fcc00078e02ff */
[----:B------:R-:W2:Y:S01]  /*0e40*/  LDC R2, c[0x0][R2+0x2a4] ;  /* 0x0000a90002027b82 */ /* 0x000ea20000000800 */
[----:B------:R-:W-:Y:S01]  /*0e50*/  MOV R14, UR4 ;  /* 0x00000004000e7c02 */ /* 0x000fe20008000f00 */
[----:B------:R-:W4:Y:S01]  /*0e60*/  F2I.U32.TRUNC.NTZ R87, R87 ;  /* 0x0000005700577305 */ /* 0x000f22000020f000 */
[----:B---3--:R-:W-:-:S05]  /*0e70*/  FMUL R86, R86, UR7 ;  /* 0x0000000756567c20 */ /* 0x008fca0008400000 */
[----:B------:R-:W-:Y:S01]  /*0e80*/  BAR.SYNC.DEFER_BLOCKING 0x0 ;  /* 0x0000000000007b1d */ /* 0x000fe20000010000 */
[----:B------:R-:W-:-:S05]  /*0e90*/  ISETP.GE.AND P0, PT, R10, 0x1, PT ;  /* 0x000000010a00780c */ /* 0x000fca0003f06270 */
[----:B------:R-:W3:Y:S02]  /*0ea0*/  F2I.U32.TRUNC.NTZ R86, R86 ;  /* 0x0000005600567305 */ /* 0x000ee4000020f000 */
[----:B------:R-:W2:Y:S01]  /*0eb0*/  S2UR UR36, SR_CTAID.Z ;  /* 0x00000000002479c3 */ /* 0x000ea20000002700 */
[----:B----4-:R-:W-:-:S05]  /*0ec0*/  IADD3 R87, PT, PT, -R87, RZ, RZ ;  /* 0x000000ff57577210 */ /* 0x010fca0007ffe1ff */
[----:B-1----:R-:W-:Y:S01]  /*0ed0*/  IMAD R87, R3, R87, UR5 ;  /* 0x0000000503577e24 */ /* 0x002fe2000f8e0257 */
[----:B---3--:R-:W-:-:S05]  /*0ee0*/  IADD3 R86, PT, PT, -R86, RZ, RZ ;  /* 0x000000ff56567210 */ /* 0x008fca0007ffe1ff */
[----:B--2---:R-:W-:Y:S01]  /*0ef0*/  IMAD R86, R2, R86, UR4 ;  /* 0x0000000402567e24 */ /* 0x004fe2000f8e0256 */
[----:B------:R-:W-:Y:S06]  /*0f00*/  @!P0 BRA `(.L_x_15) ;  /* 0x0000000000b88947 */ /* 0x000fec0003800000 */
[----:B------:R-:W1:Y:S01]  /*0f10*/  LDC.64 R4, c[0x0][0xb18] ;  /* 0x0002c600ff047b82 */ /* 0x000e620000000a00 */
[----:B------:R-:W-:-:S07]  /*0f20*/  ISETP.NE.AND P0, PT, R10, 0x1, PT ;  /* 0x000000010a00780c */ /* 0x000fce0003f05270 */
[----:B------:R-:W2:Y:S08]  /*0f30*/  LDC R9, c[0x0][0xb0c] ;  /* 0x0002c300ff097b82 */ /* 0x000eb00000000800 */
[----:B------:R-:W3:Y:S08]  /*0f40*/  LDC R12, c[0x0][0x370] ;  /* 0x0000dc00ff0c7b82 */ /* 0x000ef00000000800 */
[----:B------:R-:W4:Y:S01]  /*0f50*/  LDC R11, c[0x0][0x374] ;  /* 0x0000dd00ff0b7b82 */ /* 0x000f220000000800 */
[----:B-1----:R-:W-:-:S07]  /*0f60*/  ISETP.NE.AND P1, PT, R4, 0x1, PT ;  /* 0x000000010400780c */ /* 0x002fce0003f25270 */
[----:B------:R-:W3:Y:S01]  /*0f70*/  LDC.64 R6, c[0x0][0xb10] ;  /* 0x0002c400ff067b82 */ /* 0x000ee20000000a00 */
[----:B--2---:R-:W-:-:S07]  /*0f80*/  ISETP.NE.AND P2, PT, R9, 0x1, PT ;  /* 0x000000010900780c */ /* 0x004fce0003f45270 */
[----:B------:R-:W1:Y:S08]  /*0f90*/  LDC R8, c[0x0][0xb20] ;  /* 0x0002c800ff087b82 */ /* 0x000e700000000800 */
[----:B------:R-:W2:Y:S01]  /*0fa0*/  LDC.64 R2, c[0x0][0xb28] ;  /* 0x0002ca00ff027b82 */ /* 0x000ea20000000a00 */
[----:B----4-:R-:W-:-:S04]  /*0fb0*/  IMAD.HI.U32 R13, R11, R5, RZ ;  /* 0x000000050b0d7227 */ /* 0x010fc800078e00ff */
[----:B------:R-:W-:-:S04]  /*0fc0*/  IMAD.HI.U32 R5, R14, R5, RZ ;  /* 0x000000050e057227 */ /* 0x000fc800078e00ff */
[----:B---3--:R-:W-:-:S05]  /*0fd0*/  IMAD.HI.U32 R16, R12, R6, RZ ;  /* 0x000000060c107227 */ /* 0x008fca00078e00ff */
[-C--:B------:R-:W-:Y:S01]  /*0fe0*/  @P2 SHF.R.U32.HI R12, RZ, R7.reuse, R16 ;  /* 0x00000007ff0c2219 */ /* 0x080fe20000011610 */
[----:B------:R-:W-:Y:S01]  /*0ff0*/  IMAD.HI.U32 R16, R15, R6, RZ ;  /* 0x000000060f107227 */ /* 0x000fe200078e00ff */
[-C--:B-1----:R-:W-:Y:S02]  /*1000*/  @P1 SHF.R.U32.HI R11, RZ, R8.reuse, R13 ;  /* 0x00000008ff0b1219 */ /* 0x082fe4000001160d */
[----:B------:R-:W-:Y:S02]  /*1010*/  SHF.R.U32.HI R5, RZ, R8, R5 ;  /* 0x00000008ff057219 */ /* 0x000fe40000011605 */
[----:B------:R-:W-:Y:S02]  /*1020*/  SHF.R.U32.HI R16, RZ, R7, R16 ;  /* 0x00000007ff107219 */ /* 0x000fe40000011610 */
[----:B------:R-:W-:Y:S01]  /*1030*/  SEL R5, R14, R5, !P1 ;  /* 0x000000050e057207 */ /* 0x000fe20004800000 */
[----:B--2---:R-:W-:Y:S01]  /*1040*/  IMAD.HI.U32 R13, R11, R2, RZ ;  /* 0x000000020b0d7227 */ /* 0x004fe200078e00ff */
[----:B------:R-:W-:-:S03]  /*1050*/  SEL R16, R15, R16, !P2 ;  /* 0x000000100f107207 */ /* 0x000fc60005000000 */
[----:B------:R-:W-:Y:S01]  /*1060*/  IMAD.HI.U32 R6, R12, R2, RZ ;  /* 0x000000020c067227 */ /* 0x000fe200078e00ff */
[----:B------:R-:W-:-:S04]  /*1070*/  @P0 SHF.R.U32.HI R11, RZ, R3, R13 ;  /* 0x00000003ff0b0219 */ /* 0x000fc8000001160d */
[----:B------:R-:W-:Y:S01]  /*1080*/  @P0 SHF.R.U32.HI R12, RZ, R3, R6 ;  /* 0x00000003ff0c0219 */ /* 0x000fe20000011606 */
[----:B------:R-:W-:-:S04]  /*1090*/  IMAD R11, R11, R10, RZ ;  /* 0x0000000a0b0b7224 */ /* 0x000fc800078e02ff */
[----:B------:R-:W-:Y:S01]  /*10a0*/  IMAD R6, R12, R10, RZ ;  /* 0x0000000a0c067224 */ /* 0x000fe200078e02ff */
[----:B------:R-:W-:-:S04]  /*10b0*/  ISETP.GE.AND P1, PT, R5, R11, PT ;  /* 0x0000000b0500720c */ /* 0x000fc80003f26270 */
[----:B------:R-:W-:Y:S01]  /*10c0*/  ISETP.GE.OR P1, PT, R16, R6, P1 ;  /* 0x000000061000720c */ /* 0x000fe20000f26670 */
[----:B------:R-:W-:-:S05]  /*10d0*/  IMAD.HI.U32 R6, R5, R2, RZ ;  /* 0x0000000205067227 */ /* 0x000fca00078e00ff */
[----:B------:R-:W-:-:S04]  /*10e0*/  SHF.R.U32.HI R6, RZ, R3, R6 ;  /* 0x00000003ff067219 */ /* 0x000fc80000011606 */
[----:B------:R-:W-:-:S03]  /*10f0*/  SEL R6, R5, R6, !P0 ;  /* 0x0000000605067207 */ /* 0x000fc60004000000 */
[----:B------:R-:W-:Y:S01]  /*1100*/  @!P1 IMAD.HI.U32 R7, R16, R2, RZ ;  /* 0x0000000210079227 */ /* 0x000fe200078e00ff */
[----:B------:R-:W-:-:S04]  /*1110*/  IADD3 R2, PT, PT, -R6, RZ, RZ ;  /* 0x000000ff06027210 */ /* 0x000fc80007ffe1ff */
[----:B------:R-:W-:Y:S01]  /*1120*/  @!P1 SHF.R.U32.HI R3, RZ, R3, R7 ;  /* 0x00000003ff039219 */ /* 0x000fe20000011607 */
[----:B------:R-:W-:Y:S01]  /*1130*/  IMAD R2, R10, R2, R5 ;  /* 0x000000020a027224 */ /* 0x000fe200078e0205 */
[----:B------:R-:W-:Y:S02]  /*1140*/  IADD3 R7, PT, PT, -R5, RZ, RZ ;  /* 0x000000ff05077210 */ /* 0x000fe40007ffe1ff */
[----:B------:R-:W-:-:S03]  /*1150*/  @!P1 SEL R3, R16, R3, !P0 ;  /* 0x0000000310039207 */ /* 0x000fc60004000000 */
[----:B------:R-:W-:Y:S02]  /*1160*/  IMAD R7, R4, R7, R14 ;  /* 0x0000000704077224 */ /* 0x000fe400078e020e */
[--C-:B------:R-:W-:Y:S02]  /*1170*/  @!P1 IMAD.IADD R6, R6, 0x1, -R3.reuse ;  /* 0x0000000106069824 */ /* 0x100fe400078e0a03 */
[----:B------:R-:W-:Y:S01]  /*1180*/  @!P1 IMAD R3, R2, R12, R3 ;  /* 0x0000000c02039224 */ /* 0x000fe200078e0203 */
[----:B------:R-:W-:Y:S01]  /*1190*/  IADD3 R2, PT, PT, -R16, RZ, RZ ;  /* 0x000000ff10027210 */ /* 0x000fe20007ffe1ff */
[----:B------:R-:W-:Y:S02]  /*11a0*/  @!P1 IMAD R5, R6, R10, R16 ;  /* 0x0000000a06059224 */ /* 0x000fe400078e0210 */
[----:B------:R-:W-:Y:S02]  /*11b0*/  @!P1 IMAD.MOV.U32 R16, RZ, RZ, R3 ;  /* 0x000000ffff109224 */ /* 0x000fe400078e0003 */
[----:B------:R-:W-:-:S02]  /*11c0*/  IMAD R2, R9, R2, R15 ;  /* 0x0000000209027224 */ /* 0x000fc400078e020f */
[----:B------:R-:W-:Y:S02]  /*11d0*/  IMAD R14, R5, R4, R7 ;  /* 0x00000004050e7224 */ /* 0x000fe400078e0207 */
[----:B------:R-:W-:Y:S02]  /*11e0*/  IMAD R15, R16, R9, R2 ;  /* 0x00000009100f7224 */ /* 0x000fe400078e0202 */
.L_x_15:
[----:B------:R-:W1:Y:S01]  /*11f0*/  LDCU UR4, c[0x0][0xb30] ;  /* 0x00016600ff0477ac */ /* 0x000e620008000800 */
[----:B------:R-:W2:Y:S08]  /*1200*/  S2UR UR37, SR_CgaCtaId ;  /* 0x00000000002579c3 */ /* 0x000eb00000008800 */
[----:B------:R-:W3:Y:S01]  /*1210*/  LDC R40, c[0x0][0xb24] ;  /* 0x0002c900ff287b82 */ /* 0x000ee20000000800 */
[----:B-1----:R-:W-:-:S09]  /*1220*/  UISETP.NE.AND UP1, UPT, UR4, 0x1, UPT ;  /* 0x000000010400788c */ /* 0x002fd2000bf25270 */
[----:B--2---:R-:W-:Y:S05]  /*1230*/  BRA.U UP1, `(.L_x_16) ;  /* 0x0000000101407547 */ /* 0x004fea000b800000 */
[----:B------:R-:W1:Y:S08]  /*1240*/  LDC.64 R4, c[0x0][0xb10] ;  /* 0x0002c400ff047b82 */ /* 0x000e700000000a00 */
[----:B------:R-:W2:Y:S08]  /*1250*/  LDC.64 R2, c[0x0][0xb18] ;  /* 0x0002c600ff027b82 */ /* 0x000eb00000000a00 */
[----:B------:R-:W4:Y:S08]  /*1260*/  LDC R6, c[0x0][0xb20] ;  /* 0x0002c800ff067b82 */ /* 0x000f300000000800 */
[----:B------:R-:W3:Y:S01]  /*1270*/  LDC R7, c[0x0][0xb0c] ;  /* 0x0002c300ff077b82 */ /* 0x000ee20000000800 */
[----:B-1----:R-:W-:-:S05]  /*1280*/  IMAD.HI.U32 R4, R15, R4, RZ ;  /* 0x000000040f047227 */ /* 0x002fca00078e00ff */
[----:B------:R-:W-:Y:S01]  /*1290*/  SHF.R.U32.HI R4, RZ, R5, R4 ;  /* 0x00000005ff047219 */ /* 0x000fe20000011604 */
[----:B--2---:R-:W-:Y:S01]  /*12a0*/  IMAD.HI.U32 R3, R14, R3, RZ ;  /* 0x000000030e037227 */ /* 0x004fe200078e00ff */
[----:B------:R-:W-:-:S04]  /*12b0*/  ISETP.NE.AND P0, PT, R2, 0x1, PT ;  /* 0x000000010200780c */ /* 0x000fc80003f05270 */
[----:B----4-:R-:W-:-:S04]  /*12c0*/  SHF.R.U32.HI R3, RZ, R6, R3 ;  /* 0x00000006ff037219 */ /* 0x010fc80000011603 */
[----:B------:R-:W-:Y:S02]  /*12d0*/  SEL R3, R14, R3, !P0 ;  /* 0x000000030e037207 */ /* 0x000fe40004000000 */
[----:B---3--:R-:W-:-:S04]  /*12e0*/  ISETP.NE.AND P1, PT, R7, 0x1, PT ;  /* 0x000000010700780c */ /* 0x008fc80003f25270 */
[----:B------:R-:W-:-:S05]  /*12f0*/  SEL R4, R15, R4, !P1 ;  /* 0x000000040f047207 */ /* 0x000fca0004800000 */
[----:B------:R-:W-:Y:S02]  /*1300*/  IMAD.IADD R5, R3, 0x1, -R4 ;  /* 0x0000000103057824 */ /* 0x000fe400078e0a04 */
[----:B------:R-:W-:Y:S02]  /*1310*/  IMAD.IADD R3, R4, 0x1, -R3 ;  /* 0x0000000104037824 */ /* 0x000fe400078e0a03 */
[----:B------:R-:W-:Y:S02]  /*1320*/  IMAD R15, R5, R7, R15 ;  /* 0x00000007050f7224 */ /* 0x000fe400078e020f */
[----:B------:R-:W-:-:S07]  /*1330*/  IMAD R14, R3, R2, R14 ;  /* 0x00000002030e7224 */ /* 0x000fce00078e020e */
.L_x_16:
[----:B------:R-:W-:Y:S01]  /*1340*/  BAR.SYNC.DEFER_BLOCKING 0x0 ;  /* 0x0000000000007b1d */ /* 0x000fe20000010000 */
[----:B------:R-:W-:Y:S01]  /*1350*/  UISETP.NE.AND UP1, UPT, UR8, 0x2, UPT ;  /* 0x000000020800788c */ /* 0x000fe2000bf25270 */
[----:B------:R-:W-:Y:S02]  /*1360*/  ISETP.NE.OR P5, PT, R0, 0x2, !P5 ;  /* 0x000000020000780c */ /* 0x000fe40006fa5670 */
[----:B------:R-:W-:-:S06]  /*1370*/  LOP3.LUT R2, R101, 0x1f, RZ, 0xc0, !PT ;  /* 0x0000001f65027812 */ /* 0x000fcc00078ec0ff */
[----:B------:R-:W-:Y:S05]  /*1380*/  BRA.U UP1, `(.L_x_17) ;  /* 0x0000001101887547 */ /* 0x000fea000b800000 */
[----:B------:R-:W1:Y:S01]  /*1390*/  LDCU UR13, c[0x0][0x38c] ;  /* 0x00007180ff0d77ac */ /* 0x000e620008000800 */
[----:B------:R-:W2:Y:S01]  /*13a0*/  LDC R8, c[0x0][0x370] ;  /* 0x0000dc00ff087b82 */ /* 0x000ea20000000800 */
[----:B------:R-:W-:Y:S01]  /*13b0*/  PLOP3.LUT P1, PT, PT, PT, UP2, 0x80, 0x8 ;  /* 0x000000000008781c */ /* 0x000fe20003f2f028 */
[----:B------:R-:W-:Y:S01]  /*13c0*/  IMAD.MOV.U32 R17, RZ, RZ, 0x1 ;  /* 0x00000001ff117424 */ /* 0x000fe200078e00ff */
[----:B------:R-:W-:Y:S01]  /*13d0*/  ISETP.EQ.OR P4, PT, R2, RZ, P5 ;  /* 0x000000ff0200720c */ /* 0x000fe20002f82670 */
[----:B------:R-:W-:Y:S01]  /*13e0*/  IMAD.MOV.U32 R16, RZ, RZ, RZ ;  /* 0x000000ffff107224 */ /* 0x000fe200078e00ff */
[----:B------:R-:W-:Y:S02]  /*13f0*/  PLOP3.LUT P1, PT, P1, PT, PT, 0x8, 0x80 ;  /* 0x000000000080781c */ /* 0x000fe40000f2e170 */
[----:B------:R-:W-:Y:S01]  /*1400*/  CS2R R12, SRZ ;  /* 0x00000000000c7805 */ /* 0x000fe2000001ff00 */
[----:B------:R-:W-:Y:S01]  /*1410*/  IMAD.MOV.U32 R11, RZ, RZ, 0x1 ;  /* 0x00000001ff0b7424 */ /* 0x000fe200078e00ff */
[----:B------:R-:W4:Y:S01]  /*1420*/  LDC R0, c[0x0][0x374] ;  /* 0x0000dd00ff007b82 */ /* 0x000f220000000800 */
[----:B------:R-:W2:Y:S01]  /*1430*/  LDCU.64 UR22, c[0x0][0x348] ;  /* 0x00006900ff1677ac */ /* 0x000ea20008000a00 */
[----:B------:R-:W-:Y:S01]  /*1440*/  UMOV UR6, URZ ;  /* 0x000000ff00067c82 */ /* 0x000fe20008000000 */
[----:B-1----:R-:W-:-:S04]  /*1450*/  UIADD3 UR5, UPT, UPT, UR13, 0x7f, URZ ;  /* 0x0000007f0d057890 */ /* 0x002fc8000fffe0ff */
[----:B------:R-:W-:-:S04]  /*1460*/  USHF.R.S32.HI UR4, URZ, 0x1f, UR5 ;  /* 0x0000001fff047899 */ /* 0x000fc80008011405 */
[----:B------:R-:W-:-:S04]  /*1470*/  ULEA.HI UR4, UR4, UR5, URZ, 0x7 ;  /* 0x0000000504047291 */ /* 0x000fc8000f8f38ff */
[----:B------:R-:W-:Y:S02]  /*1480*/  USHF.R.S32.HI UR15, URZ, 0x7, UR4 ;  /* 0x00000007ff0f7899 */ /* 0x000fe40008011404 */
[----:B------:R-:W-:Y:S02]  /*1490*/  UIADD3 UR4, UPT, UPT, UR13, -0x1, URZ ;  /* 0xffffffff0d047890 */ /* 0x000fe4000fffe0ff */
[----:B------:R-:W-:Y:S02]  /*14a0*/  UISETP.LT.U32.AND UP0, UPT, UR15, 0x3, UPT ;  /* 0x000000030f00788c */ /* 0x000fe4000bf01070 */
[----:B------:R-:W-:Y:S02]  /*14b0*/  UISETP.GE.U32.AND UP1, UPT, UR4, -0xff, UPT ;  /* 0xffffff010400788c */ /* 0x000fe4000bf26070 */
[----:B------:R-:W-:Y:S02]  /*14c0*/  USEL UR14, UR15, 0x3, UP0 ;  /* 0x000000030f0e7887 */ /* 0x000fe40008000000 */
[----:B------:R-:W-:-:S02]  /*14d0*/  UIADD3 UR13, UPT, UPT, UR13, 0xfe, URZ ;  /* 0x000000fe0d0d7890 */ /* 0x000fc4000fffe0ff */
[----:B------:R-:W-:Y:S02]  /*14e0*/  UIADD3 UR5, UPT, UPT, UR14, -0x1, URZ ;  /* 0xffffffff0e057890 */ /* 0x000fe4000fffe0ff */
[----:B------:R-:W-:-:S03]  /*14f0*/  UIADD3 UR7, UPT, UPT, UR15, -UR14, URZ ;  /* 0x8000000e0f077290 */ /* 0x000fc6000fffe0ff */
[----:B------:R-:W-:-:S04]  /*1500*/  @UP1 UIADD3 UR5, UPT, UPT, UR14, URZ, URZ ;  /* 0x000000ff0e051290 */ /* 0x000fc8000fffe0ff */
[----:B--2---:R-:W-:-:S12]  /*1510*/  UIADD3 UR5, UPT, UPT, UR5, 0x1, URZ ;  /* 0x0000000105057890 */ /* 0x004fd8000fffe0ff */
.L_x_35:
[----:B------:R-:W-:Y:S01]  /*1520*/  UISETP.NE.AND UP0, UPT, UR37, URZ, UPT ;  /* 0x000000ff2500728c */ /* 0x000fe2000bf05270 */
[----:B------:R-:W1:Y:S08]  /*1530*/  S2UR UR37, SR_CgaCtaId ;  /* 0x00000000002579c3 */ /* 0x000e700000008800 */
[----:B------:R-:W-:Y:S05]  /*1540*/  BRA.U UP0, `(.L_x_18) ;  /* 0x0000000100347547 */ /* 0x000fea000b800000 */
[----:B------:R-:W2:Y:S01]  /*1550*/  S2R R2, SR_CgaCtaId ;  /* 0x0000000000027919 */ /* 0x000ea20000008800 */
[----:B------:R-:W-:-:S04]  /*1560*/  MOV R3, 0x400 ;  /* 0x0000040000037802 */ /* 0x000fc80000000f00 */
[----:B--2---:R-:W-:Y:S02]  /*1570*/  LEA R2, R2, R3, 0x18 ;  /* 0x0000000302027211 */ /* 0x004fe400078ec0ff */
[----:B------:R-:W-:-:S03]  /*1580*/  SHF.L.U32 R3, R11, 0x1f, RZ ;  /* 0x0000001f0b037819 */ /* 0x000fc600000006ff */
[----:B------:R-:W-:-:S04]  /*1590*/  IMAD R2, R12, 0x8, R2 ;  /* 0x000000080c027824 */ /* 0x000fc800078e0202 */
[----:B------:R-:W2:Y:S02]  /*15a0*/  SYNCS.PHASECHK.TRANS64.TRYWAIT P0, [R2+URZ+0xf0], R3 ;  /* 0x0000f003020075a7 */ /* 0x000ea400080011ff */
[----:B--2---:R-:W-:Y:S05]  /*15b0*/  @!P0 BRA `(.L_x_19) ;  /* 0x0000007800508947 */ /* 0x004fea0003800000 */
.L_x_130:
[----:B------:R-:W-:Y:S01]  /*15c0*/  VIADD R12, R12, 0x1 ;  /* 0x000000010c0c7836 */ /* 0x000fe20000000000 */
[----:B------:R2:W-:Y:S04]  /*15d0*/  SYNCS.ARRIVE.TRANS64.A1T0 RZ, [R2+URZ+0xe0], RZ ;  /* 0x0000e0ff02ff79a7 */ /* 0x0005e800081000ff */
[----:B------:R-:W-:-:S04]  /*15e0*/  ISETP.NE.AND P0, PT, R12, 0x2, PT ;  /* 0x000000020c00780c */ /* 0x000fc80003f05270 */
[----:B------:R-:W-:Y:S02]  /*15f0*/  SEL R12, R12, RZ, P0 ;  /* 0x000000ff0c0c7207 */ /* 0x000fe40000000000 */
[----:B--2---:R-:W-:-:S04]  /*1600*/  SEL R2, RZ, 0x1, P0 ;  /* 0x00000001ff027807 */ /* 0x004fc80000000000 */
[----:B------:R-:W-:-:S07]  /*1610*/  LOP3.LUT R11, R11, R2, RZ, 0x3c, !PT ;  /* 0x000000020b0b7212 */ /* 0x000fce00078e3cff */
.L_x_18:
[----:B------:R-:W-:Y:S01]  /*1620*/  UMOV UR4, 0x400 ;  /* 0x0000040000047882 */ /* 0x000fe20000000000 */
[----:B------:R-:W-:Y:S01]  /*1630*/  SHF.L.U32 R2, R17, 0x1f, RZ ;  /* 0x0000001f11027819 */ /* 0x000fe200000006ff */
[----:B-1----:R-:W-:Y:S01]  /*1640*/  ULEA UR4, UR37, UR4, 0x18 ;  /* 0x0000000425047291 */ /* 0x002fe2000f8ec0ff */
[----:B------:R-:W-:Y:S01]  /*1650*/  R2UR UR35, R15 ;  /* 0x000000000f2372ca */ /* 0x000fe200000e0000 */
[----:B------:R-:W-:Y:S01]  /*1660*/  UISETP.GE.U32.AND UP0, UPT, UR13, 0xff, UPT ;  /* 0x000000ff0d00788c */ /* 0x000fe2000bf06070 */
[----:B------:R-:W-:Y:S01]  /*1670*/  R2UR UR19, R14 ;  /* 0x000000000e1372ca */ /* 0x000fe200000e0000 */
[----:B------:R-:W-:Y:S01]  /*1680*/  ULEA UR8, UR6, UR4, 0x3 ;  /* 0x0000000406087291 */ /* 0x000fe2000f8e18ff */
[----:B------:R-:W-:-:S08]  /*1690*/  UMOV UR29, URZ ;  /* 0x000000ff001d7c82 */ /* 0x000fd00008000000 */
[----:B------:R1:W2:Y:S01]  /*16a0*/  SYNCS.PHASECHK.TRANS64.TRYWAIT P0, [UR8+0x18], R2 ;  /* 0x00001802ff0075a7 */ /* 0x0002a20008001108 */
[----:B------:R-:W-:Y:S02]  /*16b0*/  USHF.L.U32 UR35, UR35, 0x7, URZ ;  /* 0x0000000723237899 */ /* 0x000fe400080006ff */
[----:B------:R-:W-:Y:S01]  /*16c0*/  USHF.L.U32 UR19, UR19, 0x7, URZ ;  /* 0x0000000713137899 */ /* 0x000fe200080006ff */
[----:B------:R-:W-:Y:S11]  /*16d0*/  BRA.U !UP0, `(.L_x_20) ;  /* 0x0000000108d47547 */ /* 0x000ff6000b800000 */
[----:B------:R-:W-:Y:S01]  /*16e0*/  UMOV UR21, URZ ;  /* 0x000000ff00157c82 */ /* 0x000fe20008000000 */
[----:B------:R-:W-:-:S05]  /*16f0*/  UMOV UR42, UR6 ;  /* 0x00000006002a7c82 */ /* 0x000fca0008000000 */
.L_x_25:
[----:B-1----:R-:W-:Y:S01]  /*1700*/  ULEA UR33, UR42, UR4, 0x3 ;  /* 0x000000042a217291 */ /* 0x002fe2000f8e18ff */
[----:B--2---:R-:W-:Y:S01]  /*1710*/  @!P5 MOV R3, 0x10000 ;  /* 0x000100000003d802 */ /* 0x004fe20000000f00 */
[----:B--2---:R-:W-:Y:S10]  /*1720*/  @P0 BRA `(.L_x_21) ;  /* 0x00000000000c0947 */ /* 0x004ff40003800000 */
[----:B------:R-:W-:-:S04]  /*1730*/  SHF.L.U32 R4, R17, 0x1f, RZ ;  /* 0x0000001f11047819 */ /* 0x000fc800000006ff */
[----:B------:R-:W2:Y:S02]  /*1740*/  SYNCS.PHASECHK.TRANS64.TRYWAIT P0, [UR33+0x18], R4 ;  /* 0x00001804ff0075a7 */ /* 0x000ea40008001121 */
[----:B--2---:R-:W-:Y:S05]  /*1750*/  @!P0 BRA `(.L_x_22) ;  /* 0x0000007400fc8947 */ /* 0x004fea0003800000 */
.L_x_21:
[----:B------:R2:W-:Y:S01]  /*1760*/  @!P5 SYNCS.ARRIVE.TRANS64 RZ, [UR33], R3 ;  /* 0x00000003ffffd9a7 */ /* 0x0005e20008000021 */
[----:B------:R-:W-:Y:S04]  /*1770*/  BSSY.RECONVERGENT B0, `(.L_x_23) ;  /* 0x0000003000007945 */ /* 0x000fe80003800200 */
[----:B------:R-:W-:Y:S05]  /*1780*/  @P4 BRA `(.L_x_24) ;  /* 0x0000000000044947 */ /* 0x000fea0003800000 */
[----:B------:R-:W-:Y:S05]  /*1790*/  BPT.TRAP 0x1 ;  /* 0x000000040000795c */ /* 0x000fea0000300000 */
.L_x_24:
[----:B------:R-:W-:Y:S05]  /*17a0*/  BSYNC.RECONVERGENT B0 ;  /* 0x0000000000007941 */ /* 0x000fea0003800200 */
.L_x_23:
[----:B------:R-:W-:Y:S02]  /*17b0*/  UIADD3 UR6, UPT, UPT, UR42, 0x1, URZ ;  /* 0x000000012a067890 */ /* 0x000fe4000fffe0ff */
[----:B------:R-:W-:Y:S02]  /*17c0*/  UIADD3 UR40, UP1, UPT, UR22, 0x80, URZ ;  /* 0x0000008016287890 */ /* 0x000fe4000ff3e0ff */
[----:B------:R-:W-:Y:S02]  /*17d0*/  UISETP.NE.AND UP0, UPT, UR6, 0x3, UPT ;  /* 0x000000030600788c */ /* 0x000fe4000bf05270 */
[----:B------:R-:W-:Y:S02]  /*17e0*/  USHF.L.U32 UR34, UR21, 0x7, URZ ;  /* 0x0000000715227899 */ /* 0x000fe400080006ff */
[----:B------:R-:W-:Y:S02]  /*17f0*/  USEL UR9, URZ, 0x1, UP0 ;  /* 0x00000001ff097887 */ /* 0x000fe40008000000 */
[----:B------:R-:W-:-:S02]  /*1800*/  USEL UR6, UR6, URZ, UP0 ;  /* 0x000000ff06067287 */ /* 0x000fc40008000000 */
[----:B------:R-:W-:Y:S02]  /*1810*/  UIADD3 UR38, UP0, UPT, UR22, 0x180, URZ ;  /* 0x0000018016267890 */ /* 0x000fe4000ff1e0ff */
[----:B------:R-:W-:Y:S01]  /*1820*/  ULEA UR8, UR6, UR4, 0x3 ;  /* 0x0000000406087291 */ /* 0x000fe2000f8e18ff */
[----:B------:R-:W-:Y:S01]  /*1830*/  LOP3.LUT R17, R17, UR9, RZ, 0x3c, !PT ;  /* 0x0000000911117c12 */ /* 0x000fe2000f8e3cff */
[----:B------:R-:W-:Y:S02]  /*1840*/  UIADD3.X UR41, UPT, UPT, URZ, UR23, URZ, UP1, !UPT ;  /* 0x00000017ff297290 */ /* 0x000fe40008ffe4ff */
[----:B------:R-:W-:Y:S01]  /*1850*/  UIADD3 UR26, UPT, UPT, UR34, 0x40, URZ ;  /* 0x00000040221a7890 */ /* 0x000fe2000fffe0ff */
[----:B-1----:R-:W-:Y:S01]  /*1860*/  SHF.L.U32 R2, R17, 0x1f, RZ ;  /* 0x0000001f11027819 */ /* 0x002fe200000006ff */
[----:B------:R-:W-:Y:S01]  /*1870*/  UIADD3.X UR39, UPT, UPT, URZ, UR23, URZ, UP0, !UPT ;  /* 0x00000017ff277290 */ /* 0x000fe200087fe4ff */
[----:B------:R-:W-:Y:S02]  /*1880*/  UMOV UR30, 0x0 ;  /* 0x00000000001e7882 */ /* 0x000fe40000000000 */
[----:B------:R1:W1:Y:S01]  /*1890*/  SYNCS.PHASECHK.TRANS64.TRYWAIT P0, [UR8+0x18], R2 ;  /* 0x00001802ff0075a7 */ /* 0x0002620008001108 */
[----:B------:R-:W-:Y:S01]  /*18a0*/  ULEA UR8, UR42, UR4, 0xf ;  /* 0x000000042a087291 */ /* 0x000fe2000f8e78ff */
[----:B------:R-:W-:Y:S01]  /*18b0*/  UMOV UR31, 0x10000000 ;  /* 0x10000000001f7882 */ /* 0x000fe20000000000 */
[----:B------:R-:W-:-:S02]  /*18c0*/  UMOV UR25, UR33 ;  /* 0x0000002100197c82 */ /* 0x000fc40008000000 */
[----:B------:R-:W-:Y:S02]  /*18d0*/  UIADD3 UR32, UPT, UPT, UR8, 0x8400, URZ ;  /* 0x0000840008207890 */ /* 0x000fe4000fffe0ff */
[----:B------:R-:W-:Y:S02]  /*18e0*/  UIADD3 UR24, UPT, UPT, UR8, 0xc400, URZ ;  /* 0x0000c40008187890 */ /* 0x000fe4000fffe0ff */
[----:B------:R-:W-:Y:S02]  /*18f0*/  UIADD3 UR16, UPT, UPT, UR8, 0x20400, URZ ;  /* 0x0002040008107890 */ /* 0x000fe4000fffe0ff */
[----:B------:R-:W-:Y:S01]  /*1900*/  UIADD3 UR8, UPT, UPT, UR8, 0x24400, URZ ;  /* 0x0002440008087890 */ /* 0x000fe2000fffe0ff */
[----:B------:R-:W-:Y:S01]  /*1910*/  UMOV UR27, UR35 ;  /* 0x00000023001b7c82 */ /* 0x000fe20008000000 */
[----:B------:R-:W-:Y:S01]  /*1920*/  UMOV UR28, UR36 ;  /* 0x00000024001c7c82 */ /* 0x000fe20008000000 */
[----:B------:R-:W-:Y:S01]  /*1930*/  UMOV UR17, UR33 ;  /* 0x0000002100117c82 */ /* 0x000fe20008000000 */
[----:B------:R-:W-:Y:S01]  /*1940*/  UMOV UR20, UR36 ;  /* 0x0000002400147c82 */ /* 0x000fe20008000000 */
[----:B------:R-:W-:Y:S01]  /*1950*/  UMOV UR18, UR34 ;  /* 0x0000002200127c82 */ /* 0x000fe20008000000 */
[----:B------:R1:W-:Y:S01]  /*1960*/  UTMALDG.3D [UR32], [UR40], desc[UR30] ;  /* 0x00001e20280075b4 */ /* 0x0003e20008011000 */
[----:B------:R-:W-:Y:S01]  /*1970*/  UMOV UR11, UR19 ;  /* 0x00000013000b7c82 */ /* 0x000fe20008000000 */
[----:B------:R-:W-:Y:S01]  /*1980*/  UMOV UR12, UR36 ;  /* 0x00000024000c7c82 */ /* 0x000fe20008000000 */
[----:B------:R-:W-:Y:S01]  /*1990*/  UMOV UR9, UR33 ;  /* 0x0000002100097c82 */ /* 0x000fe20008000000 */
[----:B------:R-:W-:Y:S01]  /*19a0*/  UMOV UR10, UR26 ;  /* 0x0000001a000a7c82 */ /* 0x000fe20008000000 */
[----:B------:R-:W-:Y:S01]  /*19b0*/  UIADD3 UR21, UPT, UPT, UR21, 0x1, URZ ;  /* 0x0000000115157890 */ /* 0x000fe2000fffe0ff */
[----:B------:R-:W-:Y:S01]  /*19c0*/  UMOV UR29, UR5 ;  /* 0x00000005001d7c82 */ /* 0x000fe20008000000 */
[----:B------:R1:W-:Y:S02]  /*19d0*/  UTMALDG.3D [UR24], [UR40], desc[UR30] ;  /* 0x00001e18280075b4 */ /* 0x0003e40008011000 */
[----:B------:R-:W-:Y:S01]  /*19e0*/  UISETP.NE.AND UP0, UPT, UR21, UR5, UPT ;  /* 0x000000051500728c */ /* 0x000fe2000bf05270 */
[----:B------:R-:W-:Y:S01]  /*19f0*/  UMOV UR42, UR6 ;  /* 0x00000006002a7c82 */ /* 0x000fe20008000000 */
[----:B------:R1:W-:Y:S01]  /*1a00*/  UTMALDG.3D [UR16], [UR38], desc[UR30] ;  /* 0x00001e10260075b4 */ /* 0x0003e20008011000 */
[----:B------:R1:W-:Y:S06]  /*1a10*/  UTMALDG.3D [UR8], [UR38], desc[UR30] ;  /* 0x00001e08260075b4 */ /* 0x0003ec0008011000 */
[----:B------:R-:W-:Y:S05]  /*1a20*/  BRA.U UP0, `(.L_x_25) ;  /* 0xfffffffd00347547 */ /* 0x000fea000b83ffff */
.L_x_20:
[----:B-1----:R-:W-:Y:S01]  /*1a30*/  ULEA UR8, UR6, UR4, 0x3 ;  /* 0x0000000406087291 */ /* 0x002fe2000f8e18ff */
[----:B------:R-:W-:Y:S01]  /*1a40*/  SHF.L.U32 R2, R17, 0x1f, RZ ;  /* 0x0000001f11027819 */ /* 0x000fe200000006ff */
[----:B------:R-:W-:Y:S01]  /*1a50*/  @!P1 SYNCS.ARRIVE.TRANS64.A1T0 RZ, [UR4+0x78], RZ ;  /* 0x000078ffffff99a7 */ /* 0x000fe20008100004 */
[----:B------:R-:W-:-:S06]  /*1a60*/  UISETP.GT.AND UP0, UPT, UR15, UR14, UPT ;  /* 0x0000000e0f00728c */ /* 0x000fcc000bf04270 */
[----:B--2---:R1:W2:Y:S03]  /*1a70*/  SYNCS.PHASECHK.TRANS64.TRYWAIT P0, [UR8+0x18], R2 ;  /* 0x00001802ff0075a7 */ /* 0x0042a60008001108 */
[----:B------:R-:W-:Y:S05]  /*1a80*/  BRA.U !UP0, `(.L_x_26) ;  /* 0x0000000108d07547 */ /* 0x000fea000b800000 */
[----:B------:R-:W-:Y:S01]  /*1a90*/  UIADD3 UR21, UPT, UPT, UR7, UR29, URZ ;  /* 0x0000001d07157290 */ /* 0x000fe2000fffe0ff */
[----:B------:R-:W-:-:S11]  /*1aa0*/  UMOV UR42, UR6 ;  /* 0x00000006002a7c82 */ /* 0x000fd60008000000 */
.L_x_31:
[----:B-1----:R-:W-:Y:S01]  /*1ab0*/  ULEA UR33, UR42, UR4, 0x3 ;  /* 0x000000042a217291 */ /* 0x002fe2000f8e18ff */
[----:B--2---:R-:W-:Y:S01]  /*1ac0*/  @!P5 MOV R3, 0x10000 ;  /* 0x000100000003d802 */ /* 0x004fe20000000f00 */
[----:B--2---:R-:W-:Y:S10]  /*1ad0*/  @P0 BRA `(.L_x_27) ;  /* 0x00000000000c0947 */ /* 0x004ff40003800000 */
[----:B------:R-:W-:-:S04]  /*1ae0*/  SHF.L.U32 R4, R17, 0x1f, RZ ;  /* 0x0000001f11047819 */ /* 0x000fc800000006ff */
[----:B------:R-:W2:Y:S02]  /*1af0*/  SYNCS.PHASECHK.TRANS64.TRYWAIT P0, [UR33+0x18], R4 ;  /* 0x00001804ff0075a7 */ /* 0x000ea40008001121 */
[----:B--2---:R-:W-:Y:S05]  /*1b00*/  @!P0 BRA `(.L_x_28) ;  /* 0x0000007400288947 */ /* 0x004fea0003800000 */
.L_x_27:
[----:B------:R2:W-:Y:S01]  /*1b10*/  @!P5 SYNCS.ARRIVE.TRANS64 RZ, [UR33], R3 ;  /* 0x00000003ffffd9a7 */ /* 0x0005e20008000021 */
[----:B------:R-:W-:Y:S04]  /*1b20*/  BSSY.RECONVERGENT B0, `(.L_x_29) ;  /* 0x0000003000007945 */ /* 0x000fe80003800200 */
[----:B------:R-:W-:Y:S05]  /*1b30*/  @P4 BRA `(.L_x_30) ;  /* 0x0000000000044947 */ /* 0x000fea0003800000 */
[----:B------:R-:W-:Y:S05]  /*1b40*/  BPT.TRAP 0x1 ;  /* 0x000000040000795c */ /* 0x000fea0000300000 */
.L_x_30:
[----:B------:R-:W-:Y:S05]  /*1b50*/  BSYNC.RECONVERGENT B0 ;  /* 0x0000000000007941 */ /* 0x000fea0003800200 */
.L_x_29:
        /* <DEDUP_REMOVED lines=31> */
[----:B------:R-:W-:Y:S01]  /*1d50*/  UMOV UR10, UR26 ;  /* 0x0000001a000a7c82 */ /* 0x000fe20008000000 */
[----:B------:R-:W-:Y:S01]  /*1d60*/  UIADD3 UR29, UPT, UPT, UR29, 0x1, URZ ;  /* 0x000000011d1d7890 */ /* 0x000fe2000fffe0ff */
[----:B------:R1:W-:Y:S01]  /*1d70*/  UTMALDG.3D [UR24], [UR40], desc[UR30] ;  /* 0x00001e18280075b4 */ /* 0x0003e20008011000 */
[----:B------:R-:W-:-:S02]  /*1d80*/  UMOV UR42, UR6 ;  /* 0x00000006002a7c82 */ /* 0x000fc40008000000 */
[----:B------:R-:W-:Y:S01]  /*1d90*/  UISETP.NE.AND UP0, UPT, UR29, UR21, UPT ;  /* 0x000000151d00728c */ /* 0x000fe2000bf05270 */
[----:B------:R1:W-:Y:S01]  /*1da0*/  UTMALDG.3D [UR16], [UR38], desc[UR30] ;  /* 0x00001e10260075b4 */ /* 0x0003e20008011000 */
[----:B------:R1:W-:Y:S07]  /*1db0*/  UTMALDG.3D [UR8], [UR38], desc[UR30] ;  /* 0x00001e08260075b4 */ /* 0x0003ee0008011000 */
[----:B------:R-:W-:Y:S05]  /*1dc0*/  BRA.U UP0, `(.L_x_31) ;  /* 0xfffffffd00387547 */ /* 0x000fea000b83ffff */
.L_x_26:
[C---:B-1----:R-:W-:Y:S01]  /*1dd0*/  LEA R2, R16.reuse, UR4, 0x3 ;  /* 0x0000000410027c11 */ /* 0x042fe2000f8e18ff */
[----:B------:R-:W-:Y:S01]  /*1de0*/  NOP ;  /* 0x0000000000007918 */ /* 0x000fe20000000000 */
[----:B--2---:R-:W-:Y:S02]  /*1df0*/  SHF.L.U32 R3, R13, 0x1f, RZ ;  /* 0x0000001f0d037819 */ /* 0x004fe400000006ff */
[----:B------:R-:W-:Y:S02]  /*1e00*/  LEA R4, R16, UR4, 0x4 ;  /* 0x0000000410047c11 */ /* 0x000fe4000f8e20ff */
[----:B------:R-:W1:Y:S02]  /*1e10*/  SYNCS.PHASECHK.TRANS64.TRYWAIT P0, [R2+URZ+0x80], R3 ;  /* 0x00008003020075a7 */ /* 0x000e6400080011ff */
[----:B-1----:R-:W-:Y:S05]  /*1e20*/  @!P0 BRA `(.L_x_32) ;  /* 0x0000007000788947 */ /* 0x002fea0003800000 */
.L_x_133:
[----:B------:R-:W2:Y:S01]  /*1e30*/  LDS.128 R4, [R4+0x110] ;  /* 0x0001100004047984 */ /* 0x000ea20000000c00 */
[----:B---3--:R-:W-:Y:S01]  /*1e40*/  ISETP.GE.AND P0, PT, R40, 0x1, PT ;  /* 0x000000012800780c */ /* 0x008fe20003f06270 */
[----:B-1----:R-:W-:Y:S01]  /*1e50*/  VIADD R2, R2, 0x90 ;  /* 0x0000009002027836 */ /* 0x002fe20000000000 */
[----:B------:R-:W-:Y:S01]  /*1e60*/  @!PT LDS RZ, [RZ] ;  /* 0x00000000fffff984 */ /* 0x000fe20000000800 */
[----:B------:R-:W-:Y:S01]  /*1e70*/  @!PT LDS RZ, [RZ] ;  /* 0x00000000fffff984 */ /* 0x000fe20000000800 */
[----:B------:R-:W-:Y:S01]  /*1e80*/  @!PT LDS RZ, [RZ] ;  /* 0x00000000fffff984 */ /* 0x000fe20000000800 */
[----:B------:R-:W-:Y:S01]  /*1e90*/  @!PT LDS RZ, [RZ] ;  /* 0x00000000fffff984 */ /* 0x000fe20000000800 */
[----:B------:R1:W-:Y:S06]  /*1ea0*/  MEMBAR.ALL.CTA ;  /* 0x0000000000007992 */ /* 0x0003ec0000008000 */
[----:B-1----:R-:W1:Y:S01]  /*1eb0*/  FENCE.VIEW.ASYNC.S ;  /* 0x00000000000073c6 */ /* 0x002e620000000000 */
[----:B------:R-:W-:-:S04]  /*1ec0*/  PRMT R2, RZ, 0x654, R2 ;  /* 0x00000654ff027816 */ /* 0x000fc80000000002 */
[----:B-1----:R1:W-:Y:S01]  /*1ed0*/  SYNCS.ARRIVE.TRANS64.RED.A1T0 RZ, [R2+URZ], RZ ;  /* 0x000000ff02ff79a7 */ /* 0x0023e200081004ff */
[----:B--2---:R-:W-:-:S13]  /*1ee0*/  LOP3.LUT P2, RZ, R6, 0x1, RZ, 0xc0, !PT ;  /* 0x0000000106ff7812 */ /* 0x004fda000784c0ff */
[----:B------:R-:W-:Y:S01]  /*1ef0*/  @P2 SHF.R.U32.HI R3, RZ, 0x10, R5 ;  /* 0x00000010ff032819 */ /* 0x000fe20000011605 */
[----:B------:R-:W-:Y:S01]  /*1f00*/  VOTEU.ANY UP0, P2 ;  /* 0x0000000000ff7886 */ /* 0x000fe20001000100 */
[----:B------:R-:W-:Y:S02]  /*1f10*/  @P2 MOV R10, R4 ;  /* 0x00000004000a2202 */ /* 0x000fe40000000f00 */
[----:B------:R-:W-:Y:S02]  /*1f20*/  @P2 R2UR.BROADCAST UR8, R3 ;  /* 0x00000000030822ca */ /* 0x000fe400008e0000 */
[----:B------:R-:W-:-:S11]  /*1f30*/  @P2 LOP3.LUT R9, R5, 0xffff, RZ, 0xc0, !PT ;  /* 0x0000ffff05092812 */ /* 0x000fd600078ec0ff */
[----:B------:R-:W-:Y:S01]  /*1f40*/  @UP0 UMOV UR36, UR8 ;  /* 0x0000000800240c82 */ /* 0x000fe20008000000 */
[----:B-1----:R-:W-:Y:S05]  /*1f50*/  @!P0 BRA `(.L_x_33) ;  /* 0x0000000000b88947 */ /* 0x002fea0003800000 */
[----:B------:R-:W4:Y:S01]  /*1f60*/  LDC.64 R4, c[0x0][0xb18] ;  /* 0x0002c600ff047b82 */ /* 0x000f220000000a00 */
[----:B------:R-:W-:-:S07]  /*1f70*/  ISETP.NE.AND P3, PT, R40, 0x1, PT ;  /* 0x000000012800780c */ /* 0x000fce0003f65270 */
[----:B------:R-:W1:Y:S08]  /*1f80*/  LDC.64 R6, c[0x0][0xb10] ;  /* 0x0002c400ff067b82 */ /* 0x000e700000000a00 */
[----:B------:R-:W2:Y:S08]  /*1f90*/  LDC R14, c[0x0][0xb20] ;  /* 0x0002c800ff0e7b82 */ /* 0x000eb00000000800 */
[----:B------:R-:W3:Y:S01]  /*1fa0*/  LDC R15, c[0x0][0xb0c] ;  /* 0x0002c300ff0f7b82 */ /* 0x000ee20000000800 */
[----:B----4-:R-:W-:Y:S01]  /*1fb0*/  IMAD.HI.U32 R19, R0, R5, RZ ;  /* 0x0000000500137227 */ /* 0x010fe200078e00ff */
[----:B------:R-:W-:-:S03]  /*1fc0*/  ISETP.NE.AND P0, PT, R4, 0x1, PT ;  /* 0x000000010400780c */ /* 0x000fc60003f05270 */
[----:B------:R-:W-:-:S03]  /*1fd0*/  IMAD.HI.U32 R5, R9, R5, RZ ;  /* 0x0000000509057227 */ /* 0x000fc600078e00ff */
[----:B------:R-:W4:Y:S01]  /*1fe0*/  LDC.64 R2, c[0x0][0xb28] ;  /* 0x0002ca00ff027b82 */ /* 0x000f220000000a00 */
[----:B-1----:R-:W-:-:S04]  /*1ff0*/  IMAD.HI.U32 R20, R8, R6, RZ ;  /* 0x0000000608147227 */ /* 0x002fc800078e00ff */
[----:B------:R-:W-:Y:S01]  /*2000*/  IMAD.HI.U32 R21, R10, R6, RZ ;  /* 0x000000060a157227 */ /* 0x000fe200078e00ff */
[----:B------:R-:W-:Y:S02]  /*2010*/  SHF.R.U32.HI R20, RZ, R7, R20 ;  /* 0x00000007ff147219 */ /* 0x000fe40000011614 */
[-C--:B--2---:R-:W-:Y:S02]  /*2020*/  SHF.R.U32.HI R19, RZ, R14.reuse, R19 ;  /* 0x0000000eff137219 */ /* 0x084fe40000011613 */
[----:B------:R-:W-:Y:S02]  /*2030*/  SHF.R.U32.HI R5, RZ, R14, R5 ;  /* 0x0000000eff057219 */ /* 0x000fe40000011605 */
[----:B------:R-:W-:Y:S02]  /*2040*/  SEL R19, R0, R19, !P0 ;  /* 0x0000001300137207 */ /* 0x000fe40004000000 */
[----:B------:R-:W-:Y:S02]  /*2050*/  SHF.R.U32.HI R21, RZ, R7, R21 ;  /* 0x00000007ff157219 */ /* 0x000fe40000011615 */
[----:B---3--:R-:W-:-:S02]  /*2060*/  ISETP.NE.AND P1, PT, R15, 0x1, PT ;  /* 0x000000010f00780c */ /* 0x008fc40003f25270 */
[----:B------:R-:W-:Y:S02]  /*2070*/  SEL R5, R9, R5, !P0 ;  /* 0x0000000509057207 */ /* 0x000fe40004000000 */
[----:B------:R-:W-:Y:S02]  /*2080*/  SEL R20, R8, R20, !P1 ;  /* 0x0000001408147207 */ /* 0x000fe40004800000 */
[----:B------:R-:W-:Y:S01]  /*2090*/  SEL R21, R10, R21, !P1 ;  /* 0x000000150a157207 */ /* 0x000fe20004800000 */
[----:B----4-:R-:W-:-:S04]  /*20a0*/  IMAD.HI.U32 R18, R19, R2, RZ ;  /* 0x0000000213127227 */ /* 0x010fc800078e00ff */
        /* <DEDUP_REMOVED lines=10> */
[----:B------:R-:W-:-:S04]  /*2150*/  @!P0 IMAD.HI.U32 R7, R21, R2, RZ ;  /* 0x0000000215078227 */ /* 0x000fc800078e00ff */
[----:B------:R-:W-:Y:S01]  /*2160*/  IMAD.MOV R2, RZ, RZ, -R6 ;  /* 0x000000ffff027224 */ /* 0x000fe200078e0a06 */
[----:B------:R-:W-:Y:S02]  /*2170*/  @!P0 SHF.R.U32.HI R3, RZ, R3, R7 ;  /* 0x00000003ff038219 */ /* 0x000fe40000011607 */
[----:B------:R-:W-:Y:S01]  /*2180*/  IADD3 R7, PT, PT, -R5, RZ, RZ ;  /* 0x000000ff05077210 */ /* 0x000fe20007ffe1ff */
[----:B------:R-:W-:Y:S01]  /*2190*/  IMAD R2, R40, R2, R5 ;  /* 0x0000000228027224 */ /* 0x000fe200078e0205 */
        /* <DEDUP_REMOVED lines=10> */
.L_x_33:
[----:B------:R-:W1:Y:S02]  /*2240*/  LDCU UR8, c[0x0][0xb30] ;  /* 0x00016600ff0877ac */ /* 0x000e640008000800 */
[----:B-1----:R-:W-:-:S09]  /*2250*/  UISETP.NE.AND UP0, UPT, UR8, 0x1, UPT ;  /* 0x000000010800788c */ /* 0x002fd2000bf05270 */
[----:B------:R-:W-:Y:S05]  /*2260*/  BRA.U UP0, `(.L_x_34) ;  /* 0x0000000100407547 */ /* 0x000fea000b800000 */
[----:B------:R-:W1:Y:S08]  /*2270*/  LDC.64 R4, c[0x0][0xb10] ;  /* 0x0002c400ff047b82 */ /* 0x000e700000000a00 */
[----:B------:R-:W2:Y:S08]  /*2280*/  LDC.64 R2, c[0x0][0xb18] ;  /* 0x0002c600ff027b82 */ /* 0x000eb00000000a00 */
[----:B------:R-:W3:Y:S08]  /*2290*/  LDC R6, c[0x0][0xb20] ;  /* 0x0002c800ff067b82 */ /* 0x000ef00000000800 */
[----:B------:R-:W4:Y:S01]  /*22a0*/  LDC R7, c[0x0][0xb0c] ;  /* 0x0002c300ff077b82 */ /* 0x000f220000000800 */
[----:B-1----:R-:W-:-:S05]  /*22b0*/  IMAD.HI.U32 R4, R10, R4, RZ ;  /* 0x000000040a047227 */ /* 0x002fca00078e00ff */
[----:B------:R-:W-:Y:S01]  /*22c0*/  SHF.R.U32.HI R4, RZ, R5, R4 ;  /* 0x00000005ff047219 */ /* 0x000fe20000011604 */
[----:B--2---:R-:W-:Y:S01]  /*22d0*/  IMAD.HI.U32 R3, R9, R3, RZ ;  /* 0x0000000309037227 */ /* 0x004fe200078e00ff */
[----:B------:R-:W-:-:S04]  /*22e0*/  ISETP.NE.AND P0, PT, R2, 0x1, PT ;  /* 0x000000010200780c */ /* 0x000fc80003f05270 */
[----:B---3--:R-:W-:-:S04]  /*22f0*/  SHF.R.U32.HI R3, RZ, R6, R3 ;  /* 0x00000006ff037219 */ /* 0x008fc80000011603 */
[----:B------:R-:W-:Y:S02]  /*2300*/  SEL R3, R9, R3, !P0 ;  /* 0x0000000309037207 */ /* 0x000fe40004000000 */
[----:B----4-:R-:W-:-:S04]  /*2310*/  ISETP.NE.AND P1, PT, R7, 0x1, PT ;  /* 0x000000010700780c */ /* 0x010fc80003f25270 */
[----:B------:R-:W-:-:S05]  /*2320*/  SEL R4, R10, R4, !P1 ;  /* 0x000000040a047207 */ /* 0x000fca0004800000 */
[----:B------:R-:W-:Y:S02]  /*2330*/  IMAD.IADD R5, R3, 0x1, -R4 ;  /* 0x0000000103057824 */ /* 0x000fe400078e0a04 */
[----:B------:R-:W-:Y:S02]  /*2340*/  IMAD.IADD R3, R4, 0x1, -R3 ;  /* 0x0000000104037824 */ /* 0x000fe400078e0a03 */
[----:B------:R-:W-:Y:S02]  /*2350*/  IMAD R10, R5, R7, R10 ;  /* 0x00000007050a7224 */ /* 0x000fe400078e020a */
[----:B------:R-:W-:-:S07]  /*2360*/  IMAD R9, R3, R2, R9 ;  /* 0x0000000203097224 */ /* 0x000fce00078e0209 */
.L_x_34:
[----:B------:R-:W-:Y:S01]  /*2370*/  VIADD R16, R16, 0x1 ;  /* 0x0000000110107836 */ /* 0x000fe20000000000 */
[----:B------:R-:W-:Y:S01]  /*2380*/  PLOP3.LUT P1, PT, PT, PT, PT, 0x80, 0x8 ;  /* 0x000000000008781c */ /* 0x000fe20003f2f070 */
[----:B------:R-:W-:Y:S02]  /*2390*/  IMAD.IADD R15, R10, 0x1, R87 ;  /* 0x000000010a0f7824 */ /* 0x000fe400078e0257 */
[----:B------:R-:W-:Y:S01]  /*23a0*/  IMAD.IADD R14, R9, 0x1, R86 ;  /* 0x00000001090e7824 */ /* 0x000fe200078e0256 */
[----:B------:R-:W-:-:S04]  /*23b0*/  ISETP.NE.AND P0, PT, R16, 0x2, PT ;  /* 0x000000021000780c */ /* 0x000fc80003f05270 */
[----:B------:R-:W-:Y:S02]  /*23c0*/  SEL R2, RZ, 0x1, P0 ;  /* 0x00000001ff027807 */ /* 0x000fe40000000000 */
[----:B------:R-:W-:Y:S02]  /*23d0*/  SEL R16, R16, RZ, P0 ;  /* 0x000000ff10107207 */ /* 0x000fe40000000000 */
[----:B------:R-:W-:Y:S01]  /*23e0*/  LOP3.LUT R13, R13, R2, RZ, 0x3c, !PT ;  /* 0x000000020d0d7212 */ /* 0x000fe200078e3cff */
[----:B------:R-:W-:Y:S06]  /*23f0*/  @P2 BRA `(.L_x_35) ;  /* 0xfffffff000482947 */ /* 0x000fec000383ffff */
[----:B------:R-:W-:Y:S01]  /*2400*/  UIADD3 UR4, UPT, UPT, UR4, 0x18, URZ ;  /* 0x0000001804047890 */ /* 0x000fe2000fffe0ff */
[----:B------:R-:W-:-:S03]  /*2410*/  SHF.L.U32 R2, R17, 0x1f, RZ ;  /* 0x0000001f11027819 */ /* 0x000fc600000006ff */
[----:B------:R-:W-:-:S09]  /*2420*/  ULEA UR5, UR6, UR4, 0x3 ;  /* 0x0000000406057291 */ /* 0x000fd2000f8e18ff */
[----:B------:R-:W1:Y:S02]  /*2430*/  SYNCS.PHASECHK.TRANS64.TRYWAIT P0, [UR5], R2 ;  /* 0x00000002ff0075a7 */ /* 0x000e640008001105 */
[----:B-1----:R-:W-:Y:S05]  /*2440*/  @!P0 BRA `(.L_x_36) ;  /* 0x0000006c00048947 */ /* 0x002fea0003800000 */
.L_x_135:
[----:B------:R-:W-:-:S04]  /*2450*/  UIADD3 UR6, UPT, UPT, UR6, 0x1, URZ ;  /* 0x0000000106067890 */ /* 0x000fc8000fffe0ff */
[----:B------:R-:W-:-:S04]  /*2460*/  UISETP.NE.AND UP0, UPT, UR6, 0x3, UPT ;  /* 0x000000030600788c */ /* 0x000fc8000bf05270 */
[----:B------:R-:W-:Y:S02]  /*2470*/  USEL UR7, URZ, 0x1, UP0 ;  /* 0x00000001ff077887 */ /* 0x000fe40008000000 */
[----:B------:R-:W-:-:S04]  /*2480*/  USEL UR6, UR6, URZ, UP0 ;  /* 0x000000ff06067287 */ /* 0x000fc80008000000 */
[----:B------:R-:W-:Y:S01]  /*2490*/  ULEA UR5, UR6, UR4, 0x3 ;  /* 0x0000000406057291 */ /* 0x000fe2000f8e18ff */
[----:B------:R-:W-:-:S04]  /*24a0*/  LOP3.LUT R17, R17, UR7, RZ, 0x3c, !PT ;  /* 0x0000000711117c12 */ /* 0x000fc8000f8e3cff */
[----:B-1----:R-:W-:-:S04]  /*24b0*/  SHF.L.U32 R2, R17, 0x1f, RZ ;  /* 0x0000001f11027819 */ /* 0x002fc800000006ff */
[----:B------:R-:W1:Y:S02]  /*24c0*/  SYNCS.PHASECHK.TRANS64.TRYWAIT P0, [UR5], R2 ;  /* 0x00000002ff0075a7 */ /* 0x000e640008001105 */
[----:B-1----:R-:W-:Y:S05]  /*24d0*/  @!P0 BRA `(.L_x_37) ;  /* 0x0000006800f88947 */ /* 0x002fea0003800000 */
.L_x_137:
[----:B------:R-:W-:-:S04]  /*24e0*/  UIADD3 UR6, UPT, UPT, UR6, 0x1, URZ ;  /* 0x0000000106067890 */ /* 0x000fc8000fffe0ff */
[----:B------:R-:W-:-:S04]  /*24f0*/  UISETP.NE.AND UP0, UPT, UR6, 0x3, UPT ;  /* 0x000000030600788c */ /* 0x000fc8000bf05270 */
[----:B------:R-:W-:Y:S02]  /*2500*/  USEL UR5, URZ, 0x1, UP0 ;  /* 0x00000001ff057887 */ /* 0x000fe40008000000 */
[----:B------:R-:W-:-:S04]  /*2510*/  USEL UR6, UR6, URZ, UP0 ;  /* 0x000000ff06067287 */ /* 0x000fc80008000000 */
[----:B------:R-:W-:Y:S01]  /*2520*/  ULEA UR6, UR6, UR4, 0x3 ;  /* 0x0000000406067291 */ /* 0x000fe2000f8e18ff */
[----:B-1----:R-:W-:-:S04]  /*2530*/  LOP3.LUT R2, R17, UR5, RZ, 0x3c, !PT ;  /* 0x0000000511027c12 */ /* 0x002fc8000f8e3cff */
[----:B------:R-:W-:Y:S01]  /*2540*/  SHF.L.U32 R2, R2, 0x1f, RZ ;  /* 0x0000001f02027819 */ /* 0x000fe200000006ff */
[----:B----4-:R-:W-:-:S07]  /*2550*/  IMAD.U32 R0, RZ, RZ, UR6 ;  /* 0x00000006ff007e24 */ /* 0x010fce000f8e00ff */
.L_x_38:
[----:B-1----:R1:W2:Y:S02]  /*2560*/  SYNCS.PHASECHK.TRANS64.TRYWAIT P0, [R0+URZ], R2 ;  /* 0x00000002000075a7 */ /* 0x0022a400080011ff */
[----:B--2---:R-:W-:Y:S05]  /*2570*/  @!P0 NANOSLEEP.SYNCS 0x989680 ;  /* 0x009896800000895d */ /* 0x004fea0003900000 */
[----:B------:R-:W2:Y:S02]  /*2580*/  @!P0 SYNCS.PHASECHK.TRANS64 P0, [R0+URZ], R2 ;  /* 0x00000002000085a7 */ /* 0x000ea400080010ff */
[----:B--2---:R-:W-:Y:S05]  /*2590*/  @P0 EXIT ;  /* 0x000000000000094d */ /* 0x004fea0003800000 */
[----:B------:R-:W-:Y:S05]  /*25a0*/  BRA `(.L_x_38) ;  /* 0xfffffffc00ec7947 */ /* 0x000fea000383ffff */
.L_x_17:
[----:B------:R-:W-:-:S04]  /*25b0*/  UISETP.NE.AND UP1, UPT, UR37, URZ, UPT ;  /* 0x000000ff2500728c */ /* 0x000fc8000bf25270 */
[----:B------:R-:W-:-:S09]  /*25c0*/  UISETP.NE.OR UP1, UPT, UR8, 0x1, UP1 ;  /* 0x000000010800788c */ /* 0x000fd20008f25670 */
[----:B------:R-:W-:Y:S05]  /*25d0*/  BRA.U UP1, `(.L_x_39) ;  /* 0x0000000501487547 */ /* 0x000fea000b800000 */
[----:B------:R-:W-:Y:S01]  /*25e0*/  ISETP.NE.AND P2, PT, R2, RZ, PT ;  /* 0x000000ff0200720c */ /* 0x000fe20003f45270 */
[----:B------:R-:W-:Y:S01]  /*25f0*/  IMAD.MOV.U32 R12, RZ, RZ, 0x1 ;  /* 0x00000001ff0c7424 */ /* 0x000fe200078e00ff */
[----:B------:R-:W-:Y:S02]  /*2600*/  CS2R R10, SRZ ;  /* 0x00000000000a7805 */ /* 0x000fe4000001ff00 */
[----:B------:R-:W-:Y:S01]  /*2610*/  CS2R R8, SRZ ;  /* 0x0000000000087805 */ /* 0x000fe2000001ff00 */
[----:B------:R-:W-:Y:S01]  /*2620*/  UMOV UR4, 0x400 ;  /* 0x0000040000047882 */ /* 0x000fe20000000000 */
[----:B------:R-:W-:Y:S01]  /*2630*/  UMOV UR6, URZ ;  /* 0x000000ff00067c82 */ /* 0x000fe20008000000 */
[----:B------:R-:W-:-:S12]  /*2640*/  ULEA UR37, UR37, UR4, 0x18 ;  /* 0x0000000425257291 */ /* 0x000fd8000f8ec0ff */
.L_x_43:
[----:B------:R-:W-:Y:S02]  /*2650*/  LEA R0, R8, UR37, 0x3 ;  /* 0x0000002508007c11 */ /* 0x000fe4000f8e18ff */
[----:B------:R-:W-:-:S03]  /*2660*/  SHF.L.U32 R4, R9, 0x1f, RZ ;  /* 0x0000001f09047819 */ /* 0x000fc600000006ff */
[----:B------:R-:W-:Y:S01]  /*2670*/  VIADD R5, R0, 0xf0 ;  /* 0x000000f000057836 */ /* 0x000fe20000000000 */
[----:B------:R-:W1:Y:S02]  /*2680*/  SYNCS.PHASECHK.TRANS64.TRYWAIT P0, [R0+URZ+0xe0], R4 ;  /* 0x0000e004000075a7 */ /* 0x000e6400080011ff */
[----:B-1----:R-:W-:Y:S05]  /*2690*/  @!P0 BRA `(.L_x_40) ;  /* 0x0000006800a08947 */ /* 0x002fea0003800000 */
.L_x_138:
[----:B------:R-:W-:Y:S01]  /*26a0*/  ULEA UR5, UR6, UR37, 0x3 ;  /* 0x0000002506057291 */ /* 0x000fe2000f8e18ff */
[----:B-1----:R-:W-:Y:S01]  /*26b0*/  PRMT R0, RZ, 0x654, R5 ;  /* 0x00000654ff007816 */ /* 0x002fe20000000005 */
[----:B------:R-:W-:Y:S01]  /*26c0*/  @!P2 IMAD.MOV.U32 R4, RZ, RZ, 0x10 ;  /* 0x00000010ff04a424 */ /* 0x000fe200078e00ff */
[----:B------:R-:W-:Y:S01]  /*26d0*/  SHF.L.U32 R5, R12, 0x1f, RZ ;  /* 0x0000001f0c057819 */ /* 0x000fe200000006ff */
[----:B------:R-:W-:Y:S01]  /*26e0*/  UIADD3 UR4, UPT, UPT, UR5, 0x80, URZ ;  /* 0x0000008005047890 */ /* 0x000fe2000fffe0ff */
[----:B------:R1:W-:Y:S05]  /*26f0*/  SYNCS.ARRIVE.TRANS64.RED.A1T0 RZ, [R0+URZ], RZ ;  /* 0x000000ff00ff79a7 */ /* 0x0003ea00081004ff */
[----:B------:R-:W-:Y:S01]  /*2700*/  IMAD.U32 R6, RZ, RZ, UR4 ;  /* 0x00000004ff067e24 */ /* 0x000fe2000f8e00ff */
[----:B------:R-:W2:Y:S04]  /*2710*/  SYNCS.PHASECHK.TRANS64.TRYWAIT P0, [UR5+0x90], R5 ;  /* 0x00009005ff0075a7 */ /* 0x000ea80008001105 */
[----:B------:R-:W-:Y:S01]  /*2720*/  PRMT R6, R2, 0x654, R6 ;  /* 0x0000065402067816 */ /* 0x000fe20000000006 */
[----:B-12---:R-:W-:Y:S06]  /*2730*/  @!P0 BRA `(.L_x_41) ;  /* 0x00000068008c8947 */ /* 0x006fec0003800000 */
.L_x_140:
[----:B------:R-:W-:Y:S01]  /*2740*/  ULEA UR4, UR6, UR37, 0x4 ;  /* 0x0000002506047291 */ /* 0x000fe2000f8e20ff */
[----:B------:R-:W-:Y:S01]  /*2750*/  SEL R3, R6, R3, !P2 ;  /* 0x0000000306037207 */ /* 0x000fe20005000000 */
[----:B------:R-:W-:Y:S01]  /*2760*/  UIADD3 UR5, UPT, UPT, UR5, 0x80, URZ ;  /* 0x0000008005057890 */ /* 0x000fe2000fffe0ff */
[----:B-1----:R-:W-:Y:S01]  /*2770*/  LEA R0, R11, UR37, 0x3 ;  /* 0x000000250b007c11 */ /* 0x002fe2000f8e18ff */
[----:B------:R-:W-:Y:S01]  /*2780*/  UIADD3 UR4, UPT, UPT, UR4, 0x110, URZ ;  /* 0x0000011004047890 */ /* 0x000fe2000fffe0ff */
[----:B------:R1:W-:Y:S01]  /*2790*/  @!P2 SYNCS.ARRIVE.TRANS64.RED RZ, [R3+URZ], R4 ;  /* 0x0000000403ffa9a7 */ /* 0x0003e200080004ff */
[----:B------:R-:W-:Y:S01]  /*27a0*/  UIADD3 UR6, UPT, UPT, UR6, 0x1, URZ ;  /* 0x0000000106067890 */ /* 0x000fe2000fffe0ff */
[----:B------:R-:W-:-:S03]  /*27b0*/  VIADD R8, R8, 0x1 ;  /* 0x0000000108087836 */ /* 0x000fc60000000000 */
[----:B------:R-:W-:Y:S02]  /*27c0*/  UISETP.NE.AND UP0, UPT, UR6, 0x2, UPT ;  /* 0x000000020600788c */ /* 0x000fe4000bf05270 */
[----:B------:R-:W-:Y:S01]  /*27d0*/  ISETP.NE.AND P0, PT, R8, 0x2, PT ;  /* 0x000000020800780c */ /* 0x000fe20003f05270 */
[----:B------:R-:W-:Y:S06]  /*27e0*/  UGETNEXTWORKID.BROADCAST [UR4], [UR5] ;  /* 0x00000000040073ca */ /* 0x000fec0008000100 */
[----:B------:R-:W-:Y:S02]  /*27f0*/  USEL UR4, URZ, 0x1, UP0 ;  /* 0x00000001ff047887 */ /* 0x000fe40008000000 */
[----:B------:R-:W-:-:S04]  /*2800*/  USEL UR6, UR6, URZ, UP0 ;  /* 0x000000ff06067287 */ /* 0x000fc80008000000 */
[----:B------:R-:W-:Y:S02]  /*2810*/  LOP3.LUT R12, R12, UR4, RZ, 0x3c, !PT ;  /* 0x000000040c0c7c12 */ /* 0x000fe4000f8e3cff */
[----:B-1----:R-:W-:-:S04]  /*2820*/  SHF.L.U32 R4, R10, 0x1f, RZ ;  /* 0x0000001f0a047819 */ /* 0x002fc800000006ff */
[----:B------:R-:W1:Y:S02]  /*2830*/  SYNCS.PHASECHK.TRANS64.TRYWAIT P1, [R0+URZ+0x80], R4 ;  /* 0x00008004000075a7 */ /* 0x000e6400080211ff */
[----:B-1----:R-:W-:Y:S05]  /*2840*/  @!P1 BRA `(.L_x_42) ;  /* 0x0000006800609947 */ /* 0x002fea0003800000 */
.L_x_141:
[C---:B-1----:R-:W-:Y:S01]  /*2850*/  LEA R4, R11.reuse, UR37, 0x4 ;  /* 0x000000250b047c11 */ /* 0x042fe2000f8e20ff */
[----:B------:R-:W-:Y:S01]  /*2860*/  VIADD R0, R0, 0x90 ;  /* 0x0000009000007836 */ /* 0x000fe20000000000 */
[----:B------:R-:W-:Y:S01]  /*2870*/  SEL R8, R8, RZ, P0 ;  /* 0x000000ff08087207 */ /* 0x000fe20000000000 */
[----:B------:R-:W-:-:S03]  /*2880*/  VIADD R11, R11, 0x1 ;  /* 0x000000010b0b7836 */ /* 0x000fc60000000000 */
[----:B------:R-:W1:Y:S01]  /*2890*/  LDS.128 R4, [R4+0x110] ;  /* 0x0001100004047984 */ /* 0x000e620000000c00 */
[----:B------:R-:W-:Y:S02]  /*28a0*/  PRMT R0, RZ, 0x654, R0 ;  /* 0x00000654ff007816 */ /* 0x000fe40000000000 */
[C---:B------:R-:W-:Y:S01]  /*28b0*/  ISETP.NE.AND P1, PT, R11.reuse, 0x2, PT ;  /* 0x000000020b00780c */ /* 0x040fe20003f25270 */
[----:B------:R-:W-:Y:S01]  /*28c0*/  @!PT LDS RZ, [RZ] ;  /* 0x00000000fffff984 */ /* 0x000fe20000000800 */
[----:B------:R-:W-:Y:S01]  /*28d0*/  @!PT LDS RZ, [RZ] ;  /* 0x00000000fffff984 */ /* 0x000fe20000000800 */
[----:B------:R-:W-:Y:S01]  /*28e0*/  @!PT LDS RZ, [RZ] ;  /* 0x00000000fffff984 */ /* 0x000fe20000000800 */
[----:B------:R-:W-:Y:S01]  /*28f0*/  @!PT LDS RZ, [RZ] ;  /* 0x00000000fffff984 */ /* 0x000fe20000000800 */
[----:B------:R2:W-:Y:S06]  /*2900*/  MEMBAR.ALL.CTA ;  /* 0x0000000000007992 */ /* 0x0005ec0000008000 */
[----:B--2---:R-:W2:Y:S01]  /*2910*/  FENCE.VIEW.ASYNC.S ;  /* 0x00000000000073c6 */ /* 0x004ea20000000000 */
[----:B------:R-:W-:Y:S01]  /*2920*/  SEL R11, R11, RZ, P1 ;  /* 0x000000ff0b0b7207 */ /* 0x000fe20000800000 */
[----:B--2---:R2:W-:Y:S01]  /*2930*/  SYNCS.ARRIVE.TRANS64.RED.A1T0 RZ, [R0+URZ], RZ ;  /* 0x000000ff00ff79a7 */ /* 0x0045e200081004ff */
[----:B-1----:R-:W-:-:S02]  /*2940*/  LOP3.LUT P3, RZ, R6, 0x1, RZ, 0xc0, !PT ;  /* 0x0000000106ff7812 */ /* 0x002fc4000786c0ff */
[----:B------:R-:W-:-:S04]  /*2950*/  SEL R4, RZ, 0x1, P1 ;  /* 0x00000001ff047807 */ /* 0x000fc80000800000 */
[----:B------:R-:W-:Y:S02]  /*2960*/  LOP3.LUT R10, R10, R4, RZ, 0x3c, !PT ;  /* 0x000000040a0a7212 */ /* 0x000fe400078e3cff */
[----:B--2---:R-:W-:-:S04]  /*2970*/  SEL R0, RZ, 0x1, P0 ;  /* 0x00000001ff007807 */ /* 0x004fc80000000000 */
[----:B------:R-:W-:Y:S01]  /*2980*/  LOP3.LUT R9, R9, R0, RZ, 0x3c, !PT ;  /* 0x0000000009097212 */ /* 0x000fe200078e3cff */
[----:B------:R-:W-:Y:S06]  /*2990*/  @P3 BRA `(.L_x_43) ;  /* 0xfffffffc002c3947 */ /* 0x000fec000383ffff */
[----:B------:R-:W-:Y:S01]  /*29a0*/  ULEA UR5, UR6, UR37, 0x3 ;  /* 0x0000002506057291 */ /* 0x000fe2000f8e18ff */
[----:B------:R-:W-:-:S08]  /*29b0*/  SHF.L.U32 R2, R12, 0x1f, RZ ;  /* 0x0000001f0c027819 */ /* 0x000fd000000006ff */
[----:B------:R-:W1:Y:S02]  /*29c0*/  SYNCS.PHASECHK.TRANS64 P0, [UR5+0x90], R2 ;  /* 0x00009002ff0075a7 */ /* 0x000e640008001005 */
[----:B-1----:R-:W-:Y:S05]  /*29d0*/  @P0 BRA `(.L_x_44) ;  /* 0x0000000000080947 */ /* 0x002fea0003800000 */
[----:B------:R-:W1:Y:S02]  /*29e0*/  SYNCS.PHASECHK.TRANS64.TRYWAIT P0, [UR5+0x90], R2 ;  /* 0x00009002ff0075a7 */ /* 0x000e640008001105 */
[----:B-1----:R-:W-:Y:S05]  /*29f0*/  @!P0 BRA `(.L_x_45) ;  /* 0x0000006800088947 */ /* 0x002fea0003800000 */
.L_x_44:
[----:B------:R-:W-:-:S04]  /*2a00*/  UIADD3 UR4, UPT, UPT, UR6, 0x1, URZ ;  /* 0x0000000106047890 */ /* 0x000fc8000fffe0ff */
[----:B------:R-:W-:-:S04]  /*2a10*/  UISETP.NE.AND UP0, UPT, UR4, 0x2, UPT ;  /* 0x000000020400788c */ /* 0x000fc8000bf05270 */
[----:B------:R-:W-:Y:S02]  /*2a20*/  USEL UR7, URZ, 0x1, UP0 ;  /* 0x00000001ff077887 */ /* 0x000fe40008000000 */
[----:B------:R-:W-:-:S04]  /*2a30*/  USEL UR4, UR4, URZ, UP0 ;  /* 0x000000ff04047287 */ /* 0x000fc80008000000 */
[----:B------:R-:W-:Y:S01]  /*2a40*/  ULEA UR4, UR4, UR37, 0x3 ;  /* 0x0000002504047291 */ /* 0x000fe2000f8e18ff */
[----:B-1----:R-:W-:-:S04]  /*2a50*/  LOP3.LUT R2, R12, UR7, RZ, 0x3c, !PT ;  /* 0x000000070c027c12 */ /* 0x002fc8000f8e3cff */
[----:B------:R-:W-:-:S04]  /*2a60*/  SHF.L.U32 R0, R2, 0x1f, RZ ;  /* 0x0000001f02007819 */ /* 0x000fc800000006ff */
[----:B------:R-:W1:Y:S02]  /*2a70*/  SYNCS.PHASECHK.TRANS64 P0, [UR4+0x90], R0 ;  /* 0x00009000ff0075a7 */ /* 0x000e640008001004 */
[----:B-1----:R-:W-:Y:S05]  /*2a80*/  @P0 EXIT ;  /* 0x000000000000094d */ /* 0x002fea0003800000 */
[----:B------:R-:W-:Y:S02]  /*2a90*/  SHF.L.U32 R2, R2, 0x1f, RZ ;  /* 0x0000001f02027819 */ /* 0x000fe400000006ff */
[----:B------:R-:W-:-:S07]  /*2aa0*/  MOV R0, UR4 ;  /* 0x0000000400007c02 */ /* 0x000fce0008000f00 */
.L_x_46:
[----:B-1----:R1:W2:Y:S02]  /*2ab0*/  SYNCS.PHASECHK.TRANS64.TRYWAIT P0, [R0+URZ+0x90], R2 ;  /* 0x00009002000075a7 */ /* 0x0022a400080011ff */
[----:B--2---:R-:W-:Y:S05]  /*2ac0*/  @!P0 NANOSLEEP.SYNCS 0x989680 ;  /* 0x009896800000895d */ /* 0x004fea0003900000 */
[----:B------:R-:W2:Y:S02]  /*2ad0*/  @!P0 SYNCS.PHASECHK.TRANS64 P0, [R0+URZ+0x90], R2 ;  /* 0x00009002000085a7 */ /* 0x000ea400080010ff */
[----:B--2---:R-:W-:Y:S05]  /*2ae0*/  @P0 EXIT ;  /* 0x000000000000094d */ /* 0x004fea0003800000 */
[----:B------:R-:W-:Y:S05]  /*2af0*/  BRA `(.L_x_46) ;  /* 0xfffffffc00ec7947 */ /* 0x000fea000383ffff */
.L_x_39:
[----:B------:R-:W-:-:S09]  /*2b00*/  UISETP.NE.AND UP1, UPT, UR8, URZ, UPT ;  /* 0x000000ff0800728c */ /* 0x000fd2000bf25270 */
[----:B------:R-:W-:Y:S05]  /*2b10*/  BRA.U UP1, `(.L_x_47) ;  /* 0x0000001101247547 */ /* 0x000fea000b800000 */
[----:B------:R-:W-:Y:S01]  /*2b20*/  UMOV UR4, 0x40 ;  /* 0x0000004000047882 */ /* 0x000fe20000000000 */
[----:B------:R-:W-:Y:S01]  /*2b30*/  NOP ;  /* 0x0000000000007918 */ /* 0x000fe20000000000 */
[----:B------:R-:W-:Y:S01]  /*2b40*/  ULEA UR4, UR37, UR4, 0x18 ;  /* 0x0000000425047291 */ /* 0x000fe2000f8ec0ff */
[----:B------:R-:W-:Y:S02]  /*2b50*/  UMOV UR5, 0x400 ;  /* 0x0000040000057882 */ /* 0x000fe40000000000 */
[----:B------:R-:W-:-:S06]  /*2b60*/  ULEA UR37, UR37, UR5, 0x18 ;  /* 0x0000000525257291 */ /* 0x000fcc000f8ec0ff */
[----:B------:R-:W1:Y:S02]  /*2b70*/  LDS.U8 R0, [UR4+0x1c] ;  /* 0x00001c04ff007984 */ /* 0x000e640008000000 */
[----:B-1----:R-:W-:-:S13]  /*2b80*/  ISETP.NE.AND P0, PT, R0, RZ, PT ;  /* 0x000000ff0000720c */ /* 0x002fda0003f05270 */
[----:B------:R-:W-:Y:S05]  /*2b90*/  @P0 BRA `(.L_x_48) ;  /* 0x0000000000580947 */ /* 0x000fea0003800000 */
[----:B------:R-:W-:-:S13]  /*2ba0*/  ELECT P0, URZ, PT ;  /* 0x0000000000ff782f */ /* 0x000fda0003800000 */
[----:B------:R-:W-:Y:S05]  /*2bb0*/  @!P0 BRA `(.L_x_49) ;  /* 0x0000000000608947 */ /* 0x000fea0003800000 */
[----:B------:R-:W-:Y:S01]  /*2bc0*/  UMOV UR5, 0x10 ;  /* 0x0000001000057882 */ /* 0x000fe20000000000 */
[----:B------:R-:W-:Y:S01]  /*2bd0*/  HFMA2 R0, -RZ, RZ, 0, 5.9604644775390625e-08 ;  /* 0x00000001ff007431 */ /* 0x000fe200000001ff */
[----:B------:R-:W-:-:S03]  /*2be0*/  MOV R2, 0xffff ;  /* 0x0000ffff00027802 */ /* 0x000fc60000000f00 */
[----:B------:R-:W-:Y:S04]  /*2bf0*/  DEPBAR.LE SB1, 0x36 ;  /* 0x00009d800000791a */ /* 0x000fe80000000000 */
[----:B------:R-:W1:Y:S02]  /*2c00*/  UTCATOMSWS.FIND_AND_SET.ALIGN UP0, UR5, UR5 ;  /* 0x00000005000575e3 */ /* 0x000e640008000800 */
[----:B-1----:R-:W-:Y:S01]  /*2c10*/  MOV R3, UR5 ;  /* 0x0000000500037c02 */ /* 0x002fe20008000f00 */
[----:B------:R-:W-:Y:S06]  /*2c20*/  BRA.U UP0, `(.L_x_50) ;  /* 0x0000000100187547 */ /* 0x000fec000b800000 */
.L_x_51:
[----:B------:R-:W-:Y:S05]  /*2c30*/  NANOSLEEP 0x64 ;  /* 0x000000640000795d */ /* 0x000fea0003800000 */
[----:B------:R-:W-:-:S05]  /*2c40*/  UMOV UR5, 0x10 ;  /* 0x0000001000057882 */ /* 0x000fca0000000000 */
[----:B------:R-:W-:Y:S04]  /*2c50*/  DEPBAR.LE SB1, 0x36 ;  /* 0x00009d800000791a */ /* 0x000fe80000000000 */
[----:B------:R-:W1:Y:S02]  /*2c60*/  UTCATOMSWS.FIND_AND_SET.ALIGN UP0, UR5, UR5 ;  /* 0x00000005000575e3 */ /* 0x000e640008000800 */
[----:B-1----:R-:W-:Y:S01]  /*2c70*/  MOV R3, UR5 ;  /* 0x0000000500037c02 */ /* 0x002fe20008000f00 */
[----:B------:R-:W-:Y:S05]  /*2c80*/  BRA.U !UP0, `(.L_x_51) ;  /* 0xfffffffd08e87547 */ /* 0x000fea000b83ffff */
.L_x_50:
[-C--:B------:R-:W-:Y:S02]  /*2c90*/  SHF.L.U32 R2, R2, R3.reuse, RZ ;  /* 0x0000000302027219 */ /* 0x080fe400000006ff */
[----:B------:R-:W-:Y:S01]  /*2ca0*/  SHF.L.U32 R0, R0, R3, RZ ;  /* 0x0000000300007219 */ /* 0x000fe200000006ff */
[----:B------:R-:W-:Y:S02]  /*2cb0*/  IMAD.SHL.U32 R3, R3, 0x20, RZ ;  /* 0x0000002003037824 */ /* 0x000fe400078e00ff */
[----:B------:R1:W-:Y:S04]  /*2cc0*/  ATOMS.OR RZ, [UR4+0x14], R2 ;  /* 0x00001402ffff798c */ /* 0x0003e8000b000004 */
[----:B------:R1:W-:Y:S04]  /*2cd0*/  ATOMS.OR RZ, [UR4+0x18], R0 ;  /* 0x00001800ffff798c */ /* 0x0003e8000b000004 */
[----:B------:R1:W-:Y:S01]  /*2ce0*/  STS [UR37+0x130], R3 ;  /* 0x00013003ff007988 */ /* 0x0003e20008000825 */
[----:B------:R-:W-:Y:S05]  /*2cf0*/  BRA `(.L_x_49) ;  /* 0x0000000000107947 */ /* 0x000fea0003800000 */
.L_x_48:
[----:B------:R-:W-:Y:S02]  /*2d00*/  MOV R0, 0xffffffff ;  /* 0xffffffff00007802 */ /* 0x000fe40000000f00 */
[----:B------:R-:W-:-:S03]  /*2d10*/  MOV R2, 0x2d40 ;  /* 0x00002d4000027802 */ /* 0x000fc60000000f00 */
[----:B------:R1:W-:Y:S04]  /*2d20*/  STS [UR37+0x130], R0 ;  /* 0x00013000ff007988 */ /* 0x0003e80008000825 */
[----:B-1-3-5:R-:W-:Y:S05]  /*2d30*/  CALL.REL.NOINC `($__internal_1_$__cuda_sm10x_tcgen05_guardrail_trap_phase_invalid_during_alloc) ;  /* 0x0000006c00507944 */ /* 0x02afea0003c00000 */
.L_x_49:
[----:B------:R-:W-:Y:S05]  /*2d40*/  WARPSYNC.ALL ;  /* 0x0000000000007948 */ /* 0x000fea0003800000 */
[----:B------:R-:W2:Y:S01]  /*2d50*/  S2UR UR5, SR_CgaCtaId ;  /* 0x00000000000579c3 */ /* 0x000ea20000008800 */
[----:B------:R-:W-:Y:S01]  /*2d60*/  UMOV UR4, 0x400 ;  /* 0x0000040000047882 */ /* 0x000fe20000000000 */
[----:B------:R-:W-:-:S06]  /*2d70*/  NOP ;  /* 0x0000000000007918 */ /* 0x000fcc0000000000 */
[----:B------:R-:W-:Y:S06]  /*2d80*/  BAR.ARV 0x6, 0xa0 ;  /* 0x0182800000007b1d */ /* 0x000fec0000002000 */
[----:B------:R-:W4:Y:S01]  /*2d90*/  LDCU UR7, c[0x0][0x38c] ;  /* 0x00007180ff0777ac */ /* 0x000f220008000800 */
[----:B------:R-:W-:Y:S01]  /*2da0*/  IMAD.MOV.U32 R11, RZ, RZ, 0x1 ;  /* 0x00000001ff0b7424 */ /* 0x000fe200078e00ff */
[----:B------:R-:W-:Y:S01]  /*2db0*/  CS2R R8, SRZ ;  /* 0x0000000000087805 */ /* 0x000fe2000001ff00 */
[----:B------:R-:W-:Y:S01]  /*2dc0*/  IMAD.MOV.U32 R10, RZ, RZ, RZ ;  /* 0x000000ffff0a7224 */ /* 0x000fe200078e00ff */
[----:B------:R-:W3:Y:S01]  /*2dd0*/  LDCU UR6, c[0x0][0x38c] ;  /* 0x00007180ff0677ac */ /* 0x000ee20008000800 */
[----:B------:R-:W-:Y:S01]  /*2de0*/  UMOV UR15, URZ ;  /* 0x000000ff000f7c82 */ /* 0x000fe20008000000 */
[----:B------:R-:W-:Y:S01]  /*2df0*/  UMOV UR14, URZ ;  /* 0x000000ff000e7c82 */ /* 0x000fe20008000000 */
[----:B--2---:R-:W-:Y:S01]  /*2e00*/  ULEA UR5, UR5, UR4, 0x18 ;  /* 0x0000000405057291 */ /* 0x004fe2000f8ec0ff */
[----:B------:R-:W-:Y:S01]  /*2e10*/  UMOV UR32, 0x0 ;  /* 0x0000000000207882 */ /* 0x000fe20000000000 */
[----:B------:R-:W-:-:S02]  /*2e20*/  UMOV UR33, 0x8200010 ;  /* 0x0820001000217882 */ /* 0x000fc40000000000 */
[----:B------:R-:W-:Y:S02]  /*2e30*/  UIADD3 UR9, UPT, UPT, UR5, 0x8400, URZ ;  /* 0x0000840005097890 */ /* 0x000fe4000fffe0ff */
[----:B------:R-:W-:Y:S02]  /*2e40*/  UIADD3 UR10, UPT, UPT, UR5, 0x20400, URZ ;  /* 0x00020400050a7890 */ /* 0x000fe4000fffe0ff */
[----:B----4-:R-:W-:Y:S01]  /*2e50*/  UIADD3 UR7, UPT, UPT, UR7, 0x7f, URZ ;  /* 0x0000007f07077890 */ /* 0x010fe2000fffe0ff */
[----:B-1----:R-:W1:Y:S01]  /*2e60*/  LDS R0, [UR5+0x130] ;  /* 0x00013005ff007984 */ /* 0x002e620008000800 */
[----:B------:R-:W-:Y:S02]  /*2e70*/  USHF.R.U32.HI UR9, URZ, 0x4, UR9 ;  /* 0x00000004ff097899 */ /* 0x000fe40008011609 */
[----:B------:R-:W-:Y:S02]  /*2e80*/  USHF.R.S32.HI UR4, URZ, 0x1f, UR7 ;  /* 0x0000001fff047899 */ /* 0x000fe40008011407 */
[----:B------:R-:W-:-:S02]  /*2e90*/  USHF.R.U32.HI UR10, URZ, 0x4, UR10 ;  /* 0x00000004ff0a7899 */ /* 0x000fc4000801160a */
[----:B------:R-:W-:Y:S02]  /*2ea0*/  ULEA.HI UR4, UR4, UR7, URZ, 0x7 ;  /* 0x0000000704047291 */ /* 0x000fe4000f8f38ff */
[----:B------:R-:W-:Y:S02]  /*2eb0*/  ULOP3.LUT UR9, UR9, 0x3fff, URZ, 0xc0, !UPT ;  /* 0x00003fff09097892 */ /* 0x000fe4000f8ec0ff */
[----:B------:R-:W-:Y:S02]  /*2ec0*/  USHF.R.S32.HI UR4, URZ, 0x7, UR4 ;  /* 0x00000007ff047899 */ /* 0x000fe40008011404 */
[----:B------:R-:W-:Y:S02]  /*2ed0*/  ULOP3.LUT UR10, UR10, 0x3fff, URZ, 0xc0, !UPT ;  /* 0x00003fff0a0a7892 */ /* 0x000fe4000f8ec0ff */
[----:B------:R-:W-:Y:S01]  /*2ee0*/  UISETP.LT.AND UP0, UPT, UR4, 0x1, UPT ;  /* 0x000000010400788c */ /* 0x000fe2000bf01270 */
[----:B------:R-:W-:Y:S01]  /*2ef0*/  UMOV UR30, 0x0 ;  /* 0x00000000001e7882 */ /* 0x000fe20000000000 */
[----:B------:R-:W-:-:S02]  /*2f00*/  UMOV UR31, 0x8200010 ;  /* 0x08200010001f7882 */ /* 0x000fc40000000000 */
[----:B------:R-:W-:Y:S01]  /*2f10*/  USEL UR8, UR4, 0x1, !UP0 ;  /* 0x0000000104087887 */ /* 0x000fe2000c000000 */
[----:B------:R-:W-:Y:S01]  /*2f20*/  UMOV UR28, 0x0 ;  /* 0x00000000001c7882 */ /* 0x000fe20000000000 */
[----:B------:R-:W-:Y:S01]  /*2f30*/  UMOV UR29, 0x8200010 ;  /* 0x08200010001d7882 */ /* 0x000fe20000000000 */
[----:B------:R-:W-:Y:S01]  /*2f40*/  UMOV UR26, 0x0 ;  /* 0x00000000001a7882 */ /* 0x000fe20000000000 */
[----:B------:R-:W-:Y:S01]  /*2f50*/  UMOV UR27, 0x8200010 ;  /* 0x08200010001b7882 */ /* 0x000fe20000000000 */
[----:B------:R-:W-:Y:S01]  /*2f60*/  UMOV UR24, 0x0 ;  /* 0x0000000000187882 */ /* 0x000fe20000000000 */
[----:B------:R-:W-:Y:S01]  /*2f70*/  UMOV UR25, 0x8200010 ;  /* 0x0820001000197882 */ /* 0x000fe20000000000 */
[----:B------:R-:W-:Y:S01]  /*2f80*/  UMOV UR22, 0x0 ;  /* 0x0000000000167882 */ /* 0x000fe20000000000 */
[----:B------:R-:W-:Y:S01]  /*2f90*/  UMOV UR23, 0x8200010 ;  /* 0x0820001000177882 */ /* 0x000fe20000000000 */
[----:B------:R-:W-:Y:S02]  /*2fa0*/  ULOP3.LUT UR9, UR9, 0x10000, URZ, 0xfc, !UPT ;  /* 0x0001000009097892 */ /* 0x000fe4000f8efcff */
[----:B------:R-:W-:-:S02]  /*2fb0*/  ULOP3.LUT UR10, UR10, 0x10000, URZ, 0xfc, !UPT ;  /* 0x000100000a0a7892 */ /* 0x000fc4000f8efcff */
[----:B------:R-:W-:Y:S02]  /*2fc0*/  UIADD3 UR8, UPT, UPT, -UR8, URZ, URZ ;  /* 0x000000ff08087290 */ /* 0x000fe4000fffe1ff */
[----:B---3--:R-:W-:Y:S01]  /*2fd0*/  UISETP.GE.AND UP3, UPT, UR6, 0x1, UPT ;  /* 0x000000010600788c */ /* 0x008fe2000bf66270 */
[----:B------:R-:W-:Y:S01]  /*2fe0*/  UMOV UR20, 0x0 ;  /* 0x0000000000147882 */ /* 0x000fe20000000000 */
[----:B------:R-:W-:Y:S01]  /*2ff0*/  UMOV UR21, 0x8200010 ;  /* 0x0820001000157882 */ /* 0x000fe20000000000 */
[----:B------:R-:W-:Y:S01]  /*3000*/  UMOV UR18, 0x0 ;  /* 0x0000000000127882 */ /* 0x000fe20000000000 */
[----:B-1----:R-:W-:Y:S01]  /*3010*/  R2UR UR16, R0 ;  /* 0x00000000001072ca */ /* 0x002fe200000e0000 */
[----:B------:R-:W-:-:S14]  /*3020*/  UMOV UR19, 0x8200010 ;  /* 0x0820001000137882 */ /* 0x000fdc0000000000 */
.L_x_58:
[----:B------:R-:W-:Y:S02]  /*3030*/  LEA R0, R10, UR5, 0x3 ;  /* 0x000000050a007c11 */ /* 0x000fe4000f8e18ff */
[----:B------:R-:W-:Y:S02]  /*3040*/  SHF.L.U32 R2, R9, 0x1f, RZ ;  /* 0x0000001f09027819 */ /* 0x000fe400000006ff */
[----:B------:R-:W-:Y:S01]  /*3050*/  PLOP3.LUT P0, PT, PT, PT, UP3, 0x80, 0x8 ;  /* 0x000000000008781c */ /* 0x000fe20003f0f038 */
[----:B------:R-:W-:Y:S01]  /*3060*/  VIADD R3, R0, 0x90 ;  /* 0x0000009000037836 */ /* 0x000fe20000000000 */
[----:B-1----:R-:W1:Y:S02]  /*3070*/  SYNCS.PHASECHK.TRANS64.TRYWAIT P1, [R0+URZ+0x80], R2 ;  /* 0x00008002000075a7 */ /* 0x002e6400080211ff */
[----:B-1-3--:R-:W-:Y:S09]  /*3080*/  @!P1 BRA `(.L_x_52) ;  /* 0x00000060007c9947 */ /* 0x00aff20003800000 */
.L_x_143:
[----:B------:R-:W-:Y:S01]  /*3090*/  LEA R4, R10, UR5, 0x4 ;  /* 0x000000050a047c11 */ /* 0x000fe2000f8e20ff */
[----:B------:R-:W-:Y:S01]  /*30a0*/  @UP3 ULEA UR7, UR14, UR5, 0x3 ;  /* 0x000000050e073291 */ /* 0x000fe2000f8e18ff */
[----:B------:R-:W-:Y:S01]  /*30b0*/  PLOP3.LUT P2, PT, PT, PT, PT, 0x80, 0x8 ;  /* 0x000000000008781c */ /* 0x000fe20003f4f070 */
[----:B------:R-:W-:Y:S01]  /*30c0*/  ULEA UR6, UR15, UR5, 0x3 ;  /* 0x000000050f067291 */ /* 0x000fe2000f8e18ff */
[----:B------:R-:W-:Y:S02]  /*30d0*/  PRMT R3, RZ, 0x654, R3 ;  /* 0x00000654ff037816 */ /* 0x000fe40000000003 */
[----:B------:R-:W2:Y:S01]  /*30e0*/  LDS.128 R4, [R4+0x110] ;  /* 0x0001100004047984 */ /* 0x000ea20000000c00 */
[----:B-1----:R-:W-:Y:S02]  /*30f0*/  @P0 SHF.L.U32 R2, R8, 0x1f, RZ ;  /* 0x0000001f08020819 */ /* 0x002fe400000006ff */
[----:B------:R-:W-:Y:S01]  /*3100*/  SHF.L.U32 R0, R11, 0x1f, RZ ;  /* 0x0000001f0b007819 */ /* 0x000fe200000006ff */
[----:B------:R-:W-:Y:S01]  /*3110*/  @!PT LDS RZ, [RZ] ;  /* 0x00000000fffff984 */ /* 0x000fe20000000800 */
[----:B------:R-:W-:Y:S01]  /*3120*/  @!PT LDS RZ, [RZ] ;  /* 0x00000000fffff984 */ /* 0x000fe20000000800 */
[----:B------:R-:W-:Y:S01]  /*3130*/  @!PT LDS RZ, [RZ] ;  /* 0x00000000fffff984 */ /* 0x000fe20000000800 */
[----:B------:R-:W-:Y:S01]  /*3140*/  @!PT LDS RZ, [RZ] ;  /* 0x00000000fffff984 */ /* 0x000fe20000000800 */
[----:B------:R1:W-:Y:S06]  /*3150*/  MEMBAR.ALL.CTA ;  /* 0x0000000000007992 */ /* 0x0003ec0000008000 */
[----:B-1----:R-:W1:Y:S02]  /*3160*/  FENCE.VIEW.ASYNC.S ;  /* 0x00000000000073c6 */ /* 0x002e640000000000 */
[----:B-1----:R1:W-:Y:S01]  /*3170*/  SYNCS.ARRIVE.TRANS64.RED.A1T0 RZ, [R3+URZ], RZ ;  /* 0x000000ff03ff79a7 */ /* 0x0023e200081004ff */
[----:B------:R1:W3:Y:S01]  /*3180*/  @P0 SYNCS.PHASECHK.TRANS64.TRYWAIT P2, [UR7], R2 ;  /* 0x00000002ff0005a7 */ /* 0x0002e20008041107 */
[----:B------:R-:W-:Y:S01]  /*3190*/  ULEA UR7, UR15, UR16, 0x7 ;  /* 0x000000100f077291 */ /* 0x000fe2000f8e38ff */
[----:B--2---:R-:W-:Y:S01]  /*31a0*/  LOP3.LUT P1, RZ, R6, 0x1, RZ, 0xc0, !PT ;  /* 0x0000000106ff7812 */ /* 0x004fe2000782c0ff */
[----:B------:R-:W2:Y:S02]  /*31b0*/  SYNCS.PHASECHK.TRANS64.TRYWAIT P0, [UR6+0xc0], R0 ;  /* 0x0000c000ff0075a7 */ /* 0x000ea40008001106 */
[----:B-123--:R-:W-:Y:S10]  /*31c0*/  @!P0 BRA `(.L_x_53) ;  /* 0x0000006000408947 */ /* 0x00eff40003800000 */
.L_x_145:
[----:B------:R-:W-:Y:S01]  /*31d0*/  IADD3 R10, PT, PT, R10, 0x1, RZ ;  /* 0x000000010a0a7810 */ /* 0x000fe20007ffe0ff */
[----:B------:R-:W-:Y:S06]  /*31e0*/  BRA.U !UP3, `(.L_x_54) ;  /* 0x000000050b107547 */ /* 0x000fec000b800000 */
[----:B------:R-:W-:Y:S01]  /*31f0*/  UPLOP3.LUT UP4, UPT, UPT, UPT, UPT, 0x40, 0x4 ;  /* 0x000000000004789c */ /* 0x000fe20003f8e870 */
[----:B------:R-:W-:Y:S01]  /*3200*/  UMOV UR13, UR8 ;  /* 0x00000008000d7c82 */ /* 0x000fe20008000000 */
[----:B------:R-:W-:Y:S01]  /*3210*/  UMOV UR12, UR4 ;  /* 0x00000004000c7c82 */ /* 0x000fe20008000000 */
[----:B------:R-:W-:-:S08]  /*3220*/  UMOV UR17, UR14 ;  /* 0x0000000e00117c82 */ /* 0x000fd00008000000 */
.L_x_57:
[----:B------:R-:W-:Y:S02]  /*3230*/  UIADD3 UR13, UPT, UPT, UR13, 0x1, URZ ;  /* 0x000000010d0d7890 */ /* 0x000fe4000fffe0ff */
[----:B--2---:R-:W-:Y:S02]  /*3240*/  ULEA UR11, UR17, UR5, 0x3 ;  /* 0x00000005110b7291 */ /* 0x004fe4000f8e18ff */
[----:B------:R-:W-:Y:S01]  /*3250*/  UISETP.NE.AND UP0, UPT, UR13, URZ, UPT ;  /* 0x000000ff0d00728c */ /* 0x000fe2000bf05270 */
[----:B---3--:R-:W-:Y:S10]  /*3260*/  @P2 BRA `(.L_x_55) ;  /* 0x00000000000c2947 */ /* 0x008ff40003800000 */
[----:B-1----:R-:W-:Y:S04]  /*3270*/  SHF.L.U32 R2, R8, 0x1f, RZ ;  /* 0x0000001f08027819 */ /* 0x002fe800000006ff */
[----:B------:R-:W1:Y:S02]  /*3280*/  SYNCS.PHASECHK.TRANS64.TRYWAIT P0, [UR11], R2 ;  /* 0x00000002ff0075a7 */ /* 0x000e64000800110b */
[----:B-1----:R-:W-:Y:S05]  /*3290*/  @!P0 BRA `(.L_x_56) ;  /* 0x0000006000248947 */ /* 0x002fea0003800000 */
.L_x_55:
[----:B------:R-:W-:Y:S01]  /*32a0*/  UISETP.NE.AND UP1, UPT, UR12, 0x1, UPT ;  /* 0x000000010c00788c */ /* 0x000fe2000bf25270 */
[----:B------:R-:W-:Y:S01]  /*32b0*/  PLOP3.LUT P2, PT, PT, PT, PT, 0x80, 0x8 ;  /* 0x000000000008781c */ /* 0x000fe20003f4f070 */
[----:B------:R-:W-:Y:S02]  /*32c0*/  UIADD3 UR14, UPT, UPT, UR17, 0x1, URZ ;  /* 0x00000001110e7890 */ /* 0x000fe4000fffe0ff */
[----:B------:R-:W-:Y:S02]  /*32d0*/  ULEA UR64, UR17, UR10, 0xb ;  /* 0x0000000a11407291 */ /* 0x000fe4000f8e58ff */
[----:B------:R-:W-:Y:S01]  /*32e0*/  UISETP.NE.AND UP2, UPT, UR14, 0x3, UPT ;  /* 0x000000030e00788c */ /* 0x000fe2000bf45270 */
[----:B------:R-:W-:Y:S01]  /*32f0*/  PLOP3.LUT P0, PT, PT, PT, UP1, 0x80, 0x8 ;  /* 0x000000000008781c */ /* 0x000fe20003f0f018 */
[----:B------:R-:W-:Y:S02]  /*3300*/  ULEA UR62, UR17, UR9, 0xb ;  /* 0x00000009113e7291 */ /* 0x000fe4000f8e58ff */
[----:B------:R-:W-:Y:S02]  /*3310*/  USEL UR35, URZ, 0x1, UP2 ;  /* 0x00000001ff237887 */ /* 0x000fe40009000000 */
[----:B------:R-:W-:Y:S02]  /*3320*/  USEL UR14, UR14, URZ, UP2 ;  /* 0x000000ff0e0e7287 */ /* 0x000fe40009000000 */
[----:B------:R-:W-:Y:S02]  /*3330*/  UIADD3 UR60, UPT, UPT, UR64, 0x2, URZ ;  /* 0x00000002403c7890 */ /* 0x000fe4000fffe0ff */
[----:B------:R-:W-:Y:S01]  /*3340*/  @UP1 ULEA UR34, UR14, UR5, 0x3 ;  /* 0x000000050e221291 */ /* 0x000fe2000f8e18ff */
[----:B------:R-:W-:Y:S01]  /*3350*/  LOP3.LUT R8, R8, UR35, RZ, 0x3c, !PT ;  /* 0x0000002308087c12 */ /* 0x000fe2000f8e3cff */
[----:B------:R-:W-:Y:S02]  /*3360*/  UIADD3 UR58, UPT, UPT, UR62, 0x2, URZ ;  /* 0x000000023e3a7890 */ /* 0x000fe4000fffe0ff */
[----:B------:R-:W-:Y:S01]  /*3370*/  UIADD3 UR56, UPT, UPT, UR64, 0x4, URZ ;  /* 0x0000000440387890 */ /* 0x000fe2000fffe0ff */
[----:B-1----:R-:W-:Y:S01]  /*3380*/  @P0 SHF.L.U32 R0, R8, 0x1f, RZ ;  /* 0x0000001f08000819 */ /* 0x002fe200000006ff */
[----:B------:R-:W-:Y:S02]  /*3390*/  UIADD3 UR54, UPT, UPT, UR62, 0x4, URZ ;  /* 0x000000043e367890 */ /* 0x000fe4000fffe0ff */
[----:B------:R-:W-:Y:S01]  /*33a0*/  UIADD3 UR52, UPT, UPT, UR64, 0x6, URZ ;  /* 0x0000000640347890 */ /* 0x000fe2000fffe0ff */
[----:B------:R2:W3:Y:S01]  /*33b0*/  @P0 SYNCS.PHASECHK.TRANS64.TRYWAIT P2, [UR34], R0 ;  /* 0x00000000ff0005a7 */ /* 0x0004e20008041122 */
[----:B------:R-:W-:Y:S02]  /*33c0*/  UIADD3 UR50, UPT, UPT, UR62, 0x6, URZ ;  /* 0x000000063e327890 */ /* 0x000fe4000fffe0ff */
        /* <DEDUP_REMOVED lines=9> */
[----:B------:R-:W-:Y:S01]  /*3460*/  UIADD3 UR12, UPT, UPT, UR12, -0x1, URZ ;  /* 0xffffffff0c0c7890 */ /* 0x000fe2000fffe0ff */
[----:B------:R-:W-:Y:S01]  /*3470*/  UMOV UR65, 0x40004040 ;  /* 0x4000404000417882 */ /* 0x000fe20000000000 */
[----:B------:R-:W-:Y:S01]  /*3480*/  UMOV UR63, 0x40004040 ;  /* 0x40004040003f7882 */ /* 0x000fe20000000000 */
[----:B------:R-:W-:Y:S01]  /*3490*/  UMOV UR61, 0x40004040 ;  /* 0x40004040003d7882 */ /* 0x000fe20000000000 */
[----:B------:R2:W-:Y:S01]  /*34a0*/  UTCHMMA gdesc[UR62], gdesc[UR64], tmem[UR7], tmem[UR32], idesc[UR33], UP4 ;  /* 0x00ff20403e0075ea */ /* 0x0005e2000a000007 */
[----:B------:R-:W-:Y:S01]  /*34b0*/  UPLOP3.LUT UP4, UPT, UPT, UPT, UPT, 0x80, 0x8 ;  /* 0x000000000008789c */ /* 0x000fe20003f8f070 */
[----:B------:R-:W-:Y:S01]  /*34c0*/  UMOV UR59, 0x40004040 ;  /* 0x40004040003b7882 */ /* 0x000fe20000000000 */
[----:B------:R-:W-:Y:S01]  /*34d0*/  UMOV UR57, 0x40004040 ;  /* 0x4000404000397882 */ /* 0x000fe20000000000 */
[----:B------:R2:W-:Y:S01]  /*34e0*/  UTCHMMA gdesc[UR58], gdesc[UR60], tmem[UR7], tmem[UR30], idesc[UR31], UPT ;  /* 0x00ff1e3c3a0075ea */ /* 0x0005e2000b800007 */
        /* <DEDUP_REMOVED lines=14> */
[----:B------:R-:W-:Y:S01]  /*35d0*/  UMOV UR35, 0x40004040 ;  /* 0x4000404000237882 */ /* 0x000fe20000000000 */
[----:B------:R2:W-:Y:S01]  /*35e0*/  UTCHMMA gdesc[UR38], gdesc[UR40], tmem[UR7], tmem[UR20], idesc[UR21], UPT ;  /* 0x00ff1428260075ea */ /* 0x0005e2000b800007 */
[----:B------:R2:W-:Y:S01]  /*35f0*/  UTCHMMA gdesc[UR34], gdesc[UR36], tmem[UR7], tmem[UR18], idesc[UR19], UPT ;  /* 0x00ff1224220075ea */ /* 0x0005e2000b800007 */
[----:B------:R2:W-:Y:S01]  /*3600*/  UTCBAR [UR11], URZ ;  /* 0x000000ff0b0073e9 */ /* 0x0005e200080000ff */
[----:B------:R-:W-:Y:S01]  /*3610*/  UMOV UR17, UR14 ;  /* 0x0000000e00117c82 */ /* 0x000fe20008000000 */
[----:B------:R-:W-:Y:S05]  /*3620*/  BRA.U UP0, `(.L_x_57) ;  /* 0xfffffffd00007547 */ /* 0x000fea000b83ffff */
.L_x_54:
[----:B------:R-:W-:Y:S01]  /*3630*/  UIADD3 UR15, UPT, UPT, UR15, 0x1, URZ ;  /* 0x000000010f0f7890 */ /* 0x000fe2000fffe0ff */
[C---:B------:R-:W-:Y:S01]  /*3640*/  ISETP.NE.AND P0, PT, R10.reuse, 0x2, PT ;  /* 0x000000020a00780c */ /* 0x040fe20003f05270 */
[----:B--2---:R-:W-:Y:S02]  /*3650*/  UIADD3 UR7, UPT, UPT, UR6, 0xa0, URZ ;  /* 0x000000a006077890 */ /* 0x004fe4000fffe0ff */
[----:B------:R-:W-:Y:S01]  /*3660*/  UISETP.NE.AND UP0, UPT, UR15, 0x4, UPT ;  /* 0x000000040f00788c */ /* 0x000fe2000bf05270 */
[----:B-1----:R-:W-:Y:S02]  /*3670*/  SEL R0, RZ, 0x1, P0 ;  /* 0x00000001ff007807 */ /* 0x002fe40000000000 */
[----:B------:R-:W-:Y:S01]  /*3680*/  SEL R10, R10, RZ, P0 ;  /* 0x000000ff0a0a7207 */ /* 0x000fe20000000000 */
[----:B------:R-:W-:Y:S01]  /*3690*/  USEL UR6, URZ, 0x1, UP0 ;  /* 0x00000001ff067887 */ /* 0x000fe20008000000 */
[----:B------:R-:W-:Y:S01]  /*36a0*/  LOP3.LUT R9, R9, R0, RZ, 0x3c, !PT ;  /* 0x0000000009097212 */ /* 0x000fe200078e3cff */
[----:B------:R-:W-:Y:S01]  /*36b0*/  USEL UR15, UR15, URZ, UP0 ;  /* 0x000000ff0f0f7287 */ /* 0x000fe20008000000 */
[----:B------:R1:W-:Y:S03]  /*36c0*/  UTCBAR [UR7], URZ ;  /* 0x000000ff070073e9 */ /* 0x0003e600080000ff */
[----:B------:R-:W-:Y:S01]  /*36d0*/  LOP3.LUT R11, R11, UR6, RZ, 0x3c, !PT ;  /* 0x000000060b0b7c12 */ /* 0x000fe2000f8e3cff */
[----:B------:R-:W-:Y:S07]  /*36e0*/  @P1 BRA `(.L_x_58) ;  /* 0xfffffff800501947 */ /* 0x000fee000383ffff */
[----:B------:R-:W2:Y:S01]  /*36f0*/  S2UR UR4, SR_CgaCtaId ;  /* 0x00000000000479c3 */ /* 0x000ea20000008800 */
[----:B------:R-:W-:Y:S01]  /*3700*/  ELECT P0, URZ, PT ;  /* 0x0000000000ff782f */ /* 0x000fe20003800000 */
[----:B------:R-:W-:Y:S01]  /*3710*/  IMAD.MOV.U32 R0, RZ, RZ, 0x1 ;  /* 0x00000001ff007424 */ /* 0x000fe200078e00ff */
[----:B------:R-:W-:Y:S01]  /*3720*/  UIADD3 UR5, UPT, UPT, UR5, 0xc0, URZ ;  /* 0x000000c005057890 */ /* 0x000fe2000fffe0ff */
[----:B------:R-:W-:Y:S01]  /*3730*/  SHF.L.U32 R2, R11, 0x1f, RZ ;  /* 0x0000001f0b027819 */ /* 0x000fe200000006ff */
[----:B------:R-:W-:-:S03]  /*3740*/  UMOV UR6, 0x40 ;  /* 0x0000004000067882 */ /* 0x000fc60000000000 */
[----:B------:R-:W-:Y:S01]  /*3750*/  UVIRTCOUNT.DEALLOC.SMPOOL 0x80 ;  /* 0x000000800000784c */ /* 0x000fe20000000000 */
[----:B--2---:R-:W-:Y:S02]  /*3760*/  ULEA UR4, UR4, UR6, 0x18 ;  /* 0x0000000604047291 */ /* 0x004fe4000f8ec0ff */
[----:B------:R-:W-:-:S07]  /*3770*/  ULEA UR6, UR15, UR5, 0x3 ;  /* 0x000000050f067291 */ /* 0x000fce000f8e18ff */
[----:B------:R2:W-:Y:S02]  /*3780*/  @P0 STS.U8 [UR4+0x1c], R0 ;  /* 0x00001c00ff000988 */ /* 0x0005e40008000004 */
[----:B------:R-:W4:Y:S02]  /*3790*/  SYNCS.PHASECHK.TRANS64.TRYWAIT P0, [UR6], R2 ;  /* 0x00000002ff0075a7 */ /* 0x000f240008001106 */
[----:B--2-4-:R-:W-:Y:S05]  /*37a0*/  @!P0 BRA `(.L_x_59) ;  /* 0x0000005800f88947 */ /* 0x014fea0003800000 */
.L_x_148:
[----:B-1----:R-:W-:-:S04]  /*37b0*/  UIADD3 UR7, UPT, UPT, UR15, 0x1, URZ ;  /* 0x000000010f077890 */ /* 0x002fc8000fffe0ff */
[----:B------:R-:W-:-:S04]  /*37c0*/  UISETP.NE.AND UP0, UPT, UR7, 0x4, UPT ;  /* 0x000000040700788c */ /* 0x000fc8000bf05270 */
[----:B------:R-:W-:Y:S02]  /*37d0*/  USEL UR8, URZ, 0x1, UP0 ;  /* 0x00000001ff087887 */ /* 0x000fe40008000000 */
[----:B------:R-:W-:-:S04]  /*37e0*/  USEL UR7, UR7, URZ, UP0 ;  /* 0x000000ff07077287 */ /* 0x000fc80008000000 */
[----:B------:R-:W-:Y:S01]  /*37f0*/  ULEA UR6, UR7, UR5, 0x3 ;  /* 0x0000000507067291 */ /* 0x000fe2000f8e18ff */
[----:B--2---:R-:W-:-:S04]  /*3800*/  LOP3.LUT R2, R11, UR8, RZ, 0x3c, !PT ;  /* 0x000000080b027c12 */ /* 0x004fc8000f8e3cff */
[----:B------:R-:W-:-:S04]  /*3810*/  SHF.L.U32 R3, R2, 0x1f, RZ ;  /* 0x0000001f02037819 */ /* 0x000fc800000006ff */
[----:B------:R-:W1:Y:S02]  /*3820*/  SYNCS.PHASECHK.TRANS64.TRYWAIT P0, [UR6], R3 ;  /* 0x00000003ff0075a7 */ /* 0x000e640008001106 */
[----:B-1----:R-:W-:Y:S05]  /*3830*/  @!P0 BRA `(.L_x_60) ;  /* 0x0000005800ec8947 */ /* 0x002fea0003800000 */
.L_x_150:
        /* <DEDUP_REMOVED lines=9> */
.L_x_152:
[----:B------:R-:W-:-:S04]  /*38d0*/  UIADD3 UR7, UPT, UPT, UR7, 0x1, URZ ;  /* 0x0000000107077890 */ /* 0x000fc8000fffe0ff */
[----:B------:R-:W-:-:S04]  /*38e0*/  UISETP.NE.AND UP0, UPT, UR7, 0x4, UPT ;  /* 0x000000040700788c */ /* 0x000fc8000bf05270 */
[----:B------:R-:W-:Y:S02]  /*38f0*/  USEL UR6, URZ, 0x1, UP0 ;  /* 0x00000001ff067887 */ /* 0x000fe40008000000 */
[----:B------:R-:W-:-:S04]  /*3900*/  USEL UR7, UR7, URZ, UP0 ;  /* 0x000000ff07077287 */ /* 0x000fc80008000000 */
[----:B------:R-:W-:Y:S01]  /*3910*/  ULEA UR7, UR7, UR5, 0x3 ;  /* 0x0000000507077291 */ /* 0x000fe2000f8e18ff */
[----:B------:R-:W-:-:S04]  /*3920*/  LOP3.LUT R2, R2, UR6, RZ, 0x3c, !PT ;  /* 0x0000000602027c12 */ /* 0x000fc8000f8e3cff */
[----:B------:R-:W-:-:S04]  /*3930*/  SHF.L.U32 R2, R2, 0x1f, RZ ;  /* 0x0000001f02027819 */ /* 0x000fc800000006ff */
[----:B------:R-:W2:Y:S02]  /*3940*/  SYNCS.PHASECHK.TRANS64.TRYWAIT P0, [UR7], R2 ;  /* 0x00000002ff0075a7 */ /* 0x000ea40008001107 */
[----:B--2---:R-:W-:Y:S05]  /*3950*/  @!P0 BRA `(.L_x_62) ;  /* 0x0000005800d48947 */ /* 0x004fea0003800000 */
.L_x_154:
[----:B------:R-:W-:Y:S01]  /*3960*/  NOP ;  /* 0x0000000000007918 */ /* 0x000fe20000000000 */
[----:B-1----:R-:W1:Y:S01]  /*3970*/  LDS R0, [UR4+0x14] ;  /* 0x00001404ff007984 */ /* 0x002e620008000800 */
[----:B------:R-:W-:Y:S01]  /*3980*/  ULOP3.LUT UR6, UR16, 0xffff, URZ, 0xc0, !UPT ;  /* 0x0000ffff10067892 */ /* 0x000fe2000f8ec0ff */
[----:B------:R-:W-:Y:S01]  /*3990*/  UMOV UR8, 0xffff ;  /* 0x0000ffff00087882 */ /* 0x000fe20000000000 */
[----:B------:R-:W-:Y:S02]  /*39a0*/  UMOV UR5, 0x1 ;  /* 0x0000000100057882 */ /* 0x000fe40000000000 */
[----:B------:R-:W-:-:S04]  /*39b0*/  USHF.R.U32.HI UR6, URZ, 0x5, UR6 ;  /* 0x00000005ff067899 */ /* 0x000fc80008011606 */
[----:B------:R-:W-:Y:S02]  /*39c0*/  USHF.L.U32 UR8, UR8, UR6, URZ ;  /* 0x0000000608087299 */ /* 0x000fe400080006ff */
[----:B------:R-:W-:-:S04]  /*39d0*/  USHF.L.U32 UR5, UR5, UR6, URZ ;  /* 0x0000000605057299 */ /* 0x000fc800080006ff */
[----:B-1----:R-:W-:-:S04]  /*39e0*/  LOP3.LUT R0, R0, UR8, RZ, 0xc0, !PT ;  /* 0x0000000800007c12 */ /* 0x002fc8000f8ec0ff */
[----:B------:R-:W-:-:S13]  /*39f0*/  ISETP.NE.AND P0, PT, R0, UR8, PT ;  /* 0x0000000800007c0c */ /* 0x000fda000bf05270 */
[----:B------:R-:W-:Y:S05]  /*3a00*/  @P0 BRA `(.L_x_63) ;  /* 0x0000000000580947 */ /* 0x000fea0003800000 */
[----:B------:R-:W1:Y:S02]  /*3a10*/  LDS R0, [UR4+0x18] ;  /* 0x00001804ff007984 */ /* 0x000e640008000800 */
[----:B-1----:R-:W-:-:S04]  /*3a20*/  LOP3.LUT R0, R0, UR5, RZ, 0xc0, !PT ;  /* 0x0000000500007c12 */ /* 0x002fc8000f8ec0ff */
[----:B------:R-:W-:-:S13]  /*3a30*/  ISETP.NE.AND P0, PT, R0, UR5, PT ;  /* 0x0000000500007c0c */ /* 0x000fda000bf05270 */
[----:B------:R-:W-:Y:S05]  /*3a40*/  @P0 BRA `(.L_x_64) ;  /* 0x00000000003c0947 */ /* 0x000fea0003800000 */
[----:B------:R-:W1:Y:S01]  /*3a50*/  S2R R2, SR_LANEID ;  /* 0x0000000000027919 */ /* 0x000e620000000000 */
[----:B------:R-:W-:Y:S01]  /*3a60*/  ULOP3.LUT UR8, URZ, UR8, URZ, 0x33, !UPT ;  /* 0x00000008ff087292 */ /* 0x000fe2000f8e33ff */
[----:B------:R-:W-:Y:S02]  /*3a70*/  VOTEU.ANY UR7, UPT, PT ;  /* 0x0000000000077886 */ /* 0x000fe400038e0100 */
[----:B------:R-:W-:-:S03]  /*3a80*/  UFLO.U32 UR7, UR7 ;  /* 0x00000007000772bd */ /* 0x000fc600080e0000 */
[----:B------:R-:W-:-:S04]  /*3a90*/  IMAD.U32 R0, RZ, RZ, UR8 ;  /* 0x00000008ff007e24 */ /* 0x000fc8000f8e00ff */
[----:B------:R2:W4:Y:S02]  /*3aa0*/  REDUX UR6, R0 ;  /* 0x00000000000673c4 */ /* 0x0005240000000000 */
[----:B------:R1:W-:Y:S02]  /*3ab0*/  UTCATOMSWS.AND URZ, UR8 ;  /* 0x0000000800ff79e3 */ /* 0x0003e40008000000 */
[----:B-1----:R-:W-:Y:S02]  /*3ac0*/  ISETP.EQ.U32.AND P0, PT, R2, UR7, PT ;  /* 0x0000000702007c0c */ /* 0x002fe4000bf02070 */
[----:B--2---:R-:W-:Y:S02]  /*3ad0*/  LOP3.LUT R0, RZ, UR5, RZ, 0x33, !PT ;  /* 0x00000005ff007c12 */ /* 0x004fe4000f8e33ff */
[----:B----4-:R-:W-:Y:S02]  /*3ae0*/  MOV R2, UR6 ;  /* 0x0000000600027c02 */ /* 0x010fe40008000f00 */
[----:B------:R-:W1:Y:S07]  /*3af0*/  REDUX UR5, R0 ;  /* 0x00000000000573c4 */ /* 0x000e6e0000000000 */
[----:B------:R2:W-:Y:S01]  /*3b00*/  @P0 ATOMS.AND RZ, [UR4+0x14], R2 ;  /* 0x00001402ffff098c */ /* 0x0005e2000a800004 */
[----:B-1----:R-:W-:-:S05]  /*3b10*/  IMAD.U32 R0, RZ, RZ, UR5 ;  /* 0x00000005ff007e24 */ /* 0x002fca000f8e00ff */
[----:B------:R2:W-:Y:S01]  /*3b20*/  @P0 ATOMS.AND RZ, [UR4+0x18], R0 ;  /* 0x00001800ffff098c */ /* 0x0005e2000a800004 */
[----:B------:R-:W-:Y:S05]  /*3b30*/  BRA `(.L_x_65) ;  /* 0x0000000000147947 */ /* 0x000fea0003800000 */
.L_x_64:
[----:B------:R-:W-:Y:S02]  /*3b40*/  MOV R2, 0x3b60 ;  /* 0x00003b6000027802 */ /* 0x000fe40000000f00 */
[----:B---3-5:R-:W-:Y:S05]  /*3b50*/  CALL.REL.NOINC `($__internal_0_$__cuda_sm10x_tcgen05_guardrail_trap_col_being_dealloced_not_returned_by_alloc) ;  /* 0x0000005c00bc7944 */ /* 0x028fea0003c00000 */
[----:B------:R-:W-:Y:S05]  /*3b60*/  BRA `(.L_x_65) ;  /* 0x0000000000087947 */ /* 0x000fea0003800000 */
.L_x_63:
[----:B------:R-:W-:Y:S02]  /*3b70*/  MOV R2, 0x3b90 ;  /* 0x00003b9000027802 */ /* 0x000fe40000000f00 */
[----:B---3-5:R-:W-:Y:S05]  /*3b80*/  CALL.REL.NOINC `($__internal_2_$__cuda_sm10x_tcgen05_guardrail_trap_unallocated_columns_being_dealloced) ;  /* 0x0000005c00c87944 */ /* 0x028fea0003c00000 */
.L_x_65:
[----:B------:R-:W-:Y:S01]  /*3b90*/  NOP ;  /* 0x0000000000007918 */ /* 0x000fe20000000000 */
[----:B------:R-:W-:Y:S05]  /*3ba0*/  EXIT ;  /* 0x000000000000794d */ /* 0x000fea0003800000 */
.L_x_47:
[----:B------:R-:W-:-:S09]  /*3bb0*/  UISETP.NE.OR UP2, UPT, UR8, 0x3, !UP2 ;  /* 0x000000030800788c */ /* 0x000fd2000d745670 */
[----:B------:R-:W-:Y:S05]  /*3bc0*/  BRA.U UP2, `(.L_x_66) ;  /* 0x0000001102087547 */ /* 0x000fea000b800000 */
[----:B------:R-:W1:Y:S01]  /*3bd0*/  LDC R0, c[0x0][0xb30] ;  /* 0x0002cc00ff007b82 */ /* 0x000e620000000800 */
[----:B------:R-:W2:Y:S01]  /*3be0*/  LDCU.64 UR8, c[0x0][0x888] ;  /* 0x00011100ff0877ac */ /* 0x000ea20008000a00 */
[----:B------:R-:W-:Y:S02]  /*3bf0*/  HFMA2 R27, -RZ, RZ, 0, 0 ;  /* 0x00000000ff1b7431 */ /* 0x000fe400000001ff */
[----:B------:R-:W-:Y:S01]  /*3c00*/  IMAD.MOV.U32 R29, RZ, RZ, 0x1 ;  /* 0x00000001ff1d7424 */ /* 0x000fe200078e00ff */
[----:B------:R-:W-:Y:S01]  /*3c10*/  MOV R25, 0x2000 ;  /* 0x0000200000197802 */ /* 0x000fe20000000f00 */
[----:B------:R-:W4:Y:S01]  /*3c20*/  LDCU.64 UR4, c[0x0][0x890] ;  /* 0x00011200ff0477ac */ /* 0x000f220008000a00 */
[----:B------:R-:W-:Y:S01]  /*3c30*/  IMAD.MOV.U32 R28, RZ, RZ, RZ ;  /* 0x000000ffff1c7224 */ /* 0x000fe200078e00ff */
[----:B------:R-:W3:Y:S01]  /*3c40*/  LDC R24, c[0x0][0x370] ;  /* 0x0000dc00ff187b82 */ /* 0x000ee20000000800 */
[----:B------:R-:W-:Y:S01]  /*3c50*/  UMOV UR7, 0x400 ;  /* 0x0000040000077882 */ /* 0x000fe20000000000 */
[----:B------:R-:W-:-:S02]  /*3c60*/  UPLOP3.LUT UP1, UPT, UPT, UPT, UPT, 0x40, 0x4 ;  /* 0x000000000004789c */ /* 0x000fc40003f2e870 */
[----:B------:R-:W-:-:S04]  /*3c70*/  ULEA UR7, UR37, UR7, 0x18 ;  /* 0x0000000725077291 */ /* 0x000fc8000f8ec0ff */
[----:B------:R-:W3:Y:S01]  /*3c80*/  LDC R3, c[0x0][0xb0c] ;  /* 0x0002c300ff037b82 */ /* 0x000ee20000000800 */
[----:B------:R-:W-:Y:S02]  /*3c90*/  UIADD3 UR13, UPT, UPT, UR7, 0x48, URZ ;  /* 0x00000048070d7890 */ /* 0x000fe4000fffe0ff */
[----:B--2---:R-:W-:Y:S02]  /*3ca0*/  UISETP.NE.U32.AND UP2, UPT, UR8, URZ, UPT ;  /* 0x000000ff0800728c */ /* 0x004fe4000bf45070 */
[----:B------:R-:W-:Y:S02]  /*3cb0*/  UIADD3 UR33, UPT, UPT, UR7, 0x30, URZ ;  /* 0x0000003007217890 */ /* 0x000fe4000fffe0ff */
[----:B----4-:R-:W-:Y:S01]  /*3cc0*/  UISETP.NE.U32.AND UP3, UPT, UR4, URZ, UPT ;  /* 0x000000ff0400728c */ /* 0x010fe2000bf65070 */
[----:B------:R-:W2:Y:S01]  /*3cd0*/  LDC R18, c[0x0][0xb20] ;  /* 0x0002c800ff127b82 */ /* 0x000ea20000000800 */
[----:B-1----:R-:W-:Y:S01]  /*3ce0*/  ISETP.NE.AND P1, PT, R0, 0x1, PT ;  /* 0x000000010000780c */ /* 0x002fe20003f25270 */
[----:B------:R-:W-:-:S02]  /*3cf0*/  UISETP.NE.AND.EX UP2, UPT, UR9, URZ, UPT, UP2 ;  /* 0x000000ff0900728c */ /* 0x000fc4000bf45320 */
[----:B------:R-:W-:Y:S02]  /*3d00*/  UIADD3 UR25, UPT, UPT, UR7, 0x38, URZ ;  /* 0x0000003807197890 */ /* 0x000fe4000fffe0ff */
[----:B------:R-:W-:Y:S02]  /*3d10*/  UIADD3 UR17, UPT, UPT, UR7, 0x40, URZ ;  /* 0x0000004007117890 */ /* 0x000fe4000fffe0ff */
[----:B------:R-:W1:Y:S01]  /*3d20*/  LDC.64 R30, c[0x0][0x348] ;  /* 0x0000d200ff1e7b82 */ /* 0x000e620000000a00 */
[----:B------:R-:W-:Y:S02]  /*3d30*/  UPRMT UR13, UR37, 0x654, UR13 ;  /* 0x00000654250d7896 */ /* 0x000fe4000800000d */
[----:B------:R-:W-:-:S05]  /*3d40*/  UISETP.NE.AND.EX UP3, UPT, UR5, URZ, UPT, UP3 ;  /* 0x000000ff0500728c */ /* 0x000fca000bf65330 */
[----:B------:R-:W4:Y:S08]  /*3d50*/  LDC.64 R16, c[0x0][0xb10] ;  /* 0x0002c400ff107b82 */ /* 0x000f300000000a00 */
[----:B------:R-:W1:Y:S08]  /*3d60*/  LDC.64 R6, c[0x0][0xb18] ;  /* 0x0002c600ff067b82 */ /* 0x000e700000000a00 */
[----:B------:R-:W1:Y:S08]  /*3d70*/  LDC.64 R4, c[0x0][0xb28] ;  /* 0x0002ca00ff047b82 */ /* 0x000e700000000a00 */
[----:B--23--:R-:W1:Y:S02]  /*3d80*/  LDC R19, c[0x0][0x374] ;  /* 0x0000dd00ff137b82 */ /* 0x00ce640000000800 */
.L_x_77:
[C---:B------:R-:W-:Y:S02]  /*3d90*/  LEA R0, R28.reuse, UR7, 0x3 ;  /* 0x000000071c007c11 */ /* 0x040fe4000f8e18ff */
[----:B------:R-:W-:Y:S02]  /*3da0*/  SHF.L.U32 R2, R27, 0x1f, RZ ;  /* 0x0000001f1b027819 */ /* 0x000fe400000006ff */
[----:B------:R-:W-:Y:S02]  /*3db0*/  LEA R20, R28, UR7, 0x4 ;  /* 0x000000071c147c11 */ /* 0x000fe4000f8e20ff */
[----:B--2---:R-:W2:Y:S02]  /*3dc0*/  SYNCS.PHASECHK.TRANS64.TRYWAIT P0, [R0+URZ+0x80], R2 ;  /* 0x00008002000075a7 */ /* 0x004ea400080011ff */
[----:B--2---:R-:W-:Y:S05]  /*3dd0*/  @!P0 BRA `(.L_x_67) ;  /* 0x0000005400cc8947 */ /* 0x004fea0003800000 */
.L_x_155:
[----:B------:R-:W-:Y:S01]  /*3de0*/  ISETP.GE.AND P0, PT, R40, 0x1, PT ;  /* 0x000000012800780c */ /* 0x000fe20003f06270 */
[----:B------:R-:W3:Y:S01]  /*3df0*/  LDS.128 R20, [R20+0x110] ;  /* 0x0001100014147984 */ /* 0x000ee20000000c00 */
[----:B--2---:R-:W-:Y:S01]  /*3e00*/  VIADD R0, R0, 0x90 ;  /* 0x0000009000007836 */ /* 0x004fe20000000000 */
[----:B------:R-:W-:Y:S01]  /*3e10*/  @!PT LDS RZ, [RZ] ;  /* 0x00000000fffff984 */ /* 0x000fe20000000800 */
[----:B------:R-:W-:Y:S01]  /*3e20*/  @!PT LDS RZ, [RZ] ;  /* 0x00000000fffff984 */ /* 0x000fe20000000800 */
[----:B------:R-:W-:Y:S01]  /*3e30*/  @!PT LDS RZ, [RZ] ;  /* 0x00000000fffff984 */ /* 0x000fe20000000800 */
[----:B------:R-:W-:Y:S01]  /*3e40*/  @!PT LDS RZ, [RZ] ;  /* 0x00000000fffff984 */ /* 0x000fe20000000800 */
[----:B------:R2:W-:Y:S06]  /*3e50*/  MEMBAR.ALL.CTA ;  /* 0x0000000000007992 */ /* 0x0005ec0000008000 */
[----:B--2---:R-:W2:Y:S01]  /*3e60*/  FENCE.VIEW.ASYNC.S ;  /* 0x00000000000073c6 */ /* 0x004ea20000000000 */
[----:B------:R-:W-:Y:S04]  /*3e70*/  PRMT R0, RZ, 0x654, R0 ;  /* 0x00000654ff007816 */ /* 0x000fe80000000000 */
[----:B--2---:R2:W-:Y:S01]  /*3e80*/  SYNCS.ARRIVE.TRANS64.RED.A1T0 RZ, [R0+URZ], RZ ;  /* 0x000000ff00ff79a7 */ /* 0x0045e200081004ff */
[----:B---3--:R-:W-:Y:S11]  /*3e90*/  LOP3.LUT P3, RZ, R22, 0x1, RZ, 0xc0, !PT ;  /* 0x0000000116ff7812 */ /* 0x008ff6000786c0ff */
[----:B------:R-:W-:Y:S02]  /*3ea0*/  @!UPT UIADD3 URZ, UPT, UPT, URZ, URZ, URZ ;  /* 0x000000fffffff290 */ /* 0x000fe4000fffe0ff */
[----:B------:R-:W-:Y:S02]  /*3eb0*/  @P3 MOV R11, R20 ;  /* 0x00000014000b3202 */ /* 0x000fe40000000f00 */
[----:B------:R-:W-:Y:S01]  /*3ec0*/  @P3 LOP3.LUT R10, R21, 0xffff, RZ, 0xc0, !PT ;  /* 0x0000ffff150a3812 */ /* 0x000fe200078ec0ff */
[----:B--2---:R-:W-:Y:S06]  /*3ed0*/  @!P0 BRA `(.L_x_68) ;  /* 0x0000000000a48947 */ /* 0x004fec0003800000 */
[-C--:B-1----:R-:W-:Y:S01]  /*3ee0*/  IMAD.HI.U32 R0, R19, R7.reuse, RZ ;  /* 0x0000000713007227 */ /* 0x082fe200078e00ff */
[----:B------:R-:W-:Y:S02]  /*3ef0*/  ISETP.NE.AND P0, PT, R6, 0x1, PT ;  /* 0x000000010600780c */ /* 0x000fe40003f05270 */
[----:B------:R-:W-:Y:S01]  /*3f00*/  ISETP.NE.AND P2, PT, R40, 0x1, PT ;  /* 0x000000012800780c */ /* 0x000fe20003f45270 */
[----:B----4-:R-:W-:Y:S01]  /*3f10*/  IMAD.HI.U32 R9, R24, R16, RZ ;  /* 0x0000001018097227 */ /* 0x010fe200078e00ff */
[----:B------:R-:W-:Y:S02]  /*3f20*/  SHF.R.U32.HI R0, RZ, R18, R0 ;  /* 0x00000012ff007219 */ /* 0x000fe40000011600 */
[----:B------:R-:W-:Y:S01]  /*3f30*/  ISETP.NE.AND P4, PT, R3, 0x1, PT ;  /* 0x000000010300780c */ /* 0x000fe20003f85270 */
[----:B------:R-:W-:Y:S01]  /*3f40*/  IMAD.HI.U32 R13, R10, R7, RZ ;  /* 0x000000070a0d7227 */ /* 0x000fe200078e00ff */
[----:B------:R-:W-:Y:S02]  /*3f50*/  SHF.R.U32.HI R9, RZ, R17, R9 ;  /* 0x00000011ff097219 */ /* 0x000fe40000011609 */
[----:B------:R-:W-:Y:S01]  /*3f60*/  SEL R0, R19, R0, !P0 ;  /* 0x0000000013007207 */ /* 0x000fe20004000000 */
[----:B------:R-:W-:Y:S01]  /*3f70*/  IMAD.HI.U32 R12, R11, R16, RZ ;  /* 0x000000100b0c7227 */ /* 0x000fe200078e00ff */
[----:B------:R-:W-:Y:S03]  /*3f80*/  SEL R9, R24, R9, !P4 ;  /* 0x0000000918097207 */ /* 0x000fe60006000000 */
[-C--:B------:R-:W-:Y:S01]  /*3f90*/  IMAD.HI.U32 R8, R0, R4.reuse, RZ ;  /* 0x0000000400087227 */ /* 0x080fe200078e00ff */
[----:B------:R-:W-:Y:S03]  /*3fa0*/  SHF.R.U32.HI R12, RZ, R17, R12 ;  /* 0x00000011ff0c7219 */ /* 0x000fe6000001160c */
[----:B------:R-:W-:Y:S01]  /*3fb0*/  IMAD.HI.U32 R2, R9, R4, RZ ;  /* 0x0000000409027227 */ /* 0x000fe200078e00ff */
[-C--:B------:R-:W-:Y:S02]  /*3fc0*/  @P2 SHF.R.U32.HI R0, RZ, R5.reuse, R8 ;  /* 0x00000005ff002219 */ /* 0x080fe40000011608 */
[----:B------:R-:W-:Y:S02]  /*3fd0*/  SHF.R.U32.HI R8, RZ, R18, R13 ;  /* 0x00000012ff087219 */ /* 0x000fe4000001160d */
[----:B------:R-:W-:Y:S01]  /*3fe0*/  @P2 SHF.R.U32.HI R9, RZ, R5, R2 ;  /* 0x00000005ff092219 */ /* 0x000fe20000011602 */
[----:B------:R-:W-:Y:S01]  /*3ff0*/  IMAD R0, R40, R0, RZ ;  /* 0x0000000028007224 */ /* 0x000fe200078e02ff */
[----:B------:R-:W-:Y:S02]  /*4000*/  SEL R8, R10, R8, !P0 ;  /* 0x000000080a087207 */ /* 0x000fe40004000000 */
[----:B------:R-:W-:Y:S01]  /*4010*/  SEL R2, R11, R12, !P4 ;  /* 0x0000000c0b027207 */ /* 0x000fe20006000000 */
[----:B------:R-:W-:Y:S01]  /*4020*/  IMAD R12, R40, R9, RZ ;  /* 0x00000009280c7224 */ /* 0x000fe200078e02ff */
[C---:B------:R-:W-:Y:S01]  /*4030*/  ISETP.GE.AND P0, PT, R8.reuse, R0, PT ;  /* 0x000000000800720c */ /* 0x040fe20003f06270 */
[----:B------:R-:W-:Y:S03]  /*4040*/  IMAD.HI.U32 R0, R8, R4, RZ ;  /* 0x0000000408007227 */ /* 0x000fe600078e00ff */
[----:B------:R-:W-:Y:S02]  /*4050*/  ISETP.GE.OR P0, PT, R2, R12, P0 ;  /* 0x0000000c0200720c */ /* 0x000fe40000706670 */
[-C--:B------:R-:W-:Y:S04]  /*4060*/  SHF.R.U32.HI R0, RZ, R5.reuse, R0 ;  /* 0x00000005ff007219 */ /* 0x080fe80000011600 */
[----:B------:R-:W-:Y:S05]  /*4070*/  SEL R13, R8, R0, !P2 ;  /* 0x00000000080d7207 */ /* 0x000fea0005000000 */
[----:B------:R-:W-:Y:S02]  /*4080*/  IMAD.MOV R12, RZ, RZ, -R13 ;  /* 0x000000ffff0c7224 */ /* 0x000fe400078e0a0d */
[----:B------:R-:W-:Y:S04]  /*4090*/  @!P0 IMAD.HI.U32 R0, R2, R4, RZ ;  /* 0x0000000402008227 */ /* 0x000fe800078e00ff */
[----:B------:R-:W-:Y:S01]  /*40a0*/  IMAD R12, R40, R12, R8 ;  /* 0x0000000c280c7224 */ /* 0x000fe200078e0208 */
[----:B------:R-:W-:Y:S04]  /*40b0*/  @!P0 SHF.R.U32.HI R0, RZ, R5, R0 ;  /* 0x00000005ff008219 */ /* 0x000fe80000011600 */
[----:B------:R-:W-:Y:S04]  /*40c0*/  @!P0 SEL R0, R2, R0, !P2 ;  /* 0x0000000002008207 */ /* 0x000fe80005000000 */
[----:B------:R-:W-:Y:S01]  /*40d0*/  @!P0 IADD3 R13, PT, PT, R13, -R0, RZ ;  /* 0x800000000d0d8210 */ /* 0x000fe20007ffe0ff */
[----:B------:R-:W-:Y:S01]  /*40e0*/  @!P0 IMAD R0, R9, R12, R0 ;  /* 0x0000000c09008224 */ /* 0x000fe200078e0200 */
[----:B------:R-:W-:Y:S01]  /*40f0*/  IADD3 R9, PT, PT, -R8, RZ, RZ ;  /* 0x000000ff08097210 */ /* 0x000fe20007ffe1ff */
[--C-:B------:R-:W-:Y:S02]  /*4100*/  IMAD.MOV R12, RZ, RZ, -R2.reuse ;  /* 0x000000ffff0c7224 */ /* 0x100fe400078e0a02 */
[----:B------:R-:W-:Y:S02]  /*4110*/  @!P0 IMAD R8, R13, R40, R2 ;  /* 0x000000280d088224 */ /* 0x000fe400078e0202 */
[----:B------:R-:W-:Y:S02]  /*4120*/  @!P0 IMAD.MOV.U32 R2, RZ, RZ, R0 ;  /* 0x000000ffff028224 */ /* 0x000fe400078e0000 */
[----:B------:R-:W-:Y:S02]  /*4130*/  IMAD R11, R3, R12, R11 ;  /* 0x0000000c030b7224 */ /* 0x000fe400078e020b */
[----:B------:R-:W-:Y:S02]  /*4140*/  IMAD R10, R6, R9, R10 ;  /* 0x00000009060a7224 */ /* 0x000fe400078e020a */
[----:B------:R-:W-:Y:S02]  /*4150*/  IMAD R11, R2, R3, R11 ;  /* 0x00000003020b7224 */ /* 0x000fe400078e020b */
[----:B------:R-:W-:Y:S02]  /*4160*/  IMAD R10, R8, R6, R10 ;  /* 0x00000006080a7224 */ /* 0x000fe400078e020a */
.L_x_68:
[----:B------:R-:W-:Y:S05]  /*4170*/  BRA.U UP1, `(.L_x_69) ;  /* 0x0000000101107547 */ /* 0x000fea000b800000 */
[----:B------:R-:W-:Y:S04]  /*4180*/  MOV R2, UR6 ;  /* 0x0000000600027c02 */ /* 0x000fe80008000f00 */
[----:B------:R-:W-:Y:S04]  /*4190*/  SHF.L.U32 R2, R2, 0x1f, RZ ;  /* 0x0000001f02027819 */ /* 0x000fe800000006ff */
[----:B------:R-:W2:Y:S02]  /*41a0*/  SYNCS.PHASECHK.TRANS64.TRYWAIT P0, [UR7+0x78], R2 ;  /* 0x00007802ff0075a7 */ /* 0x000ea40008001107 */
[----:B--2---:R-:W-:Y:S05]  /*41b0*/  @!P0 BRA `(.L_x_70) ;  /* 0x0000005000e88947 */ /* 0x004fea0003800000 */
.L_x_69:
[----:B------:R-:W-:Y:S02]  /*41c0*/  R2UR UR35, R15 ;  /* 0x000000000f2372ca */ /* 0x000fe400000e0000 */
[----:B------:R-:W-:Y:S02]  /*41d0*/  R2UR UR34, R14 ;  /* 0x000000000e2272ca */ /* 0x000fe400000e0000 */
[----:B------:R-:W-:Y:S02]  /*41e0*/  ISETP.NE.U32.AND P2, PT, RZ, UR4, PT ;  /* 0x00000004ff007c0c */ /* 0x000fe4000bf45070 */
[----:B------:R-:W-:Y:S02]  /*41f0*/  SHF.L.U32 R14, R29, 0x1f, RZ ;  /* 0x0000001f1d0e7819 */ /* 0x000fe400000006ff */
[----:B------:R-:W-:Y:S05]  /*4200*/  ISETP.NE.AND.EX P2, PT, RZ, UR5, PT, P2 ;  /* 0x00000005ff007c0c */ /* 0x000fea000bf45320 */
[----:B------:R-:W-:Y:S02]  /*4210*/  USHF.L.U32 UR35, UR35, 0x7, URZ ;  /* 0x0000000723237899 */ /* 0x000fe400080006ff */
[----:B------:R-:W-:Y:S01]  /*4220*/  USHF.L.U32 UR34, UR34, 0x7, URZ ;  /* 0x0000000722227899 */ /* 0x000fe200080006ff */
[----:B------:R-:W-:Y:S11]  /*4230*/  BRA.U !UP3, `(.L_x_71) ;  /* 0x000000010b347547 */ /* 0x000ff6000b800000 */
[----:B------:R-:W-:Y:S01]  /*4240*/  UPLOP3.LUT UP0, UPT, UPT, UPT, UP2, 0x80, 0x8 ;  /* 0x000000000008789c */ /* 0x000fe20003f0f020 */
[----:B--2---:R-:W-:Y:S02]  /*4250*/  HFMA2 R0, -RZ, RZ, 0, 5.9604644775390625e-08 ;  /* 0x00000001ff007431 */ /* 0x004fe400000001ff */
[----:B------:R-:W-:Y:S03]  /*4260*/  IMAD.MOV.U32 R88, RZ, RZ, 0x1 ;  /* 0x00000001ff587424 */ /* 0x000fe600078e00ff */
[----:B------:R-:W-:Y:S05]  /*4270*/  PLOP3.LUT P0, PT, PT, PT, UP0, 0x80, 0x8 ;  /* 0x000000000008781c */ /* 0x000fea0003f0f008 */
[----:B------:R-:W2:Y:S01]  /*4280*/  @UP0 LDCU.64 UR10, c[0x0][0x888] ;  /* 0x00011100ff0a07ac */ /* 0x000ea20008000a00 */
[----:B------:R-:W-:Y:S07]  /*4290*/  @UP0 UIMAD UR8, UR36, UR4, URZ ;  /* 0x00000004240802a4 */ /* 0x000fee000f8e02ff */
[----:B------:R-:W-:Y:S01]  /*42a0*/  @!P0 PRMT R88, R0, 0x7610, R88 ;  /* 0x0000761000588816 */ /* 0x000fe20000000058 */
[----:B--2---:R-:W-:Y:S03]  /*42b0*/  @UP0 UIMAD.WIDE UR10, UR8, 0x4, UR10 ;  /* 0x00000004080a08a5 */ /* 0x004fe6000f8e020a */
[----:B------:R-:W2:Y:S03]  /*42c0*/  @!UP0 LDCU UR8, c[0x0][0x880] ;  /* 0x00011000ff0887ac */ /* 0x000ea60008000800 */
[----:B------:R-:W-:Y:S01]  /*42d0*/  IMAD.U32 R8, RZ, RZ, UR10 ;  /* 0x0000000aff087e24 */ /* 0x000fe2000f8e00ff */
[----:B------:R-:W-:Y:S05]  /*42e0*/  MOV R9, UR11 ;  /* 0x0000000b00097c02 */ /* 0x000fea0008000f00 */
[----:B-----5:R3:W5:Y:S02]  /*42f0*/  @P0 LDG.E R49, desc[UR46][R8.64] ;  /* 0x0000002e08310981 */ /* 0x020764000c1e1900 */
[----:B--23--:R-:W-:Y:S07]  /*4300*/  @!P0 IMAD.U32 R49, RZ, RZ, UR8 ;  /* 0x00000008ff318e24 */ /* 0x00cfee000f8e00ff */
.L_x_71:
[----:B-----5:R-:W-:Y:S01]  /*4310*/  @!P2 FSETP.EQ.AND P0, PT, R49, RZ, PT ;  /* 0x000000ff3100a20b */ /* 0x020fe20003f02000 */
[----:B------:R-:W-:Y:S01]  /*4320*/  @!UPT UIADD3 URZ, UPT, UPT, URZ, URZ, URZ ;  /* 0x000000fffffff290 */ /* 0x000fe2000fffe0ff */
[----:B------:R-:W-:Y:S11]  /*4330*/  @!P2 BRA `(.L_x_72) ;  /* 0x000000000014a947 */ /* 0x000ff60003800000 */
[----:B------:R-:W-:Y:S02]  /*4340*/  LOP3.LUT P2, RZ, R88, 0xff, RZ, 0xc0, !PT ;  /* 0x000000ff58ff7812 */ /* 0x000fe4000784c0ff */
[----:B------:R-:W-:Y:S04]  /*4350*/  PLOP3.LUT P0, PT, PT, PT, UP0, 0x80, 0x8 ;  /* 0x000000000008781c */ /* 0x000fe80003f0f008 */
[----:B------:R-:W-:Y:S07]  /*4360*/  PLOP3.LUT P0, PT, P0, PT, PT, 0x8, 0x80 ;  /* 0x000000000080781c */ /* 0x000fee000070e170 */
[----:B------:R-:W-:Y:S11]  /*4370*/  @P2 FSETP.EQ.AND P0, PT, R49, RZ, PT ;  /* 0x000000ff3100220b */ /* 0x000ff60003f02000 */
[----:B------:R-:W-:Y:S02]  /*4380*/  @!UPT UIADD3 URZ, UPT, UPT, URZ, URZ, URZ ;  /* 0x000000fffffff290 */ /* 0x000fe4000fffe0ff */
.L_x_72:
[----:B------:R-:W3:Y:S01]  /*4390*/  SYNCS.PHASECHK.TRANS64.TRYWAIT P2, [UR7+0x50], R14 ;  /* 0x0000500eff0075a7 */ /* 0x000ee20008041107 */
[----:B------:R-:W-:Y:S04]  /*43a0*/  ELECT P4, URZ, PT ;  /* 0x0000000000ff782f */ /* 0x000fe80003880000 */
[----:B------:R-:W-:Y:S11]  /*43b0*/  PLOP3.LUT P4, PT, P0, P4, PT, 0xf2, 0x2f ;  /* 0x00000000002f781c */ /* 0x000ff60000789e72 */
[----:B------:R-:W-:Y:S02]  /*43c0*/  @!UPT UIADD3 URZ, UPT, UPT, URZ, URZ, URZ ;  /* 0x000000fffffff290 */ /* 0x000fe4000fffe0ff */
[----:B-1----:R-:W-:Y:S05]  /*43d0*/  @!P4 IADD3 R8, P0, PT, R30, 0x580, RZ ;  /* 0x000005801e08c810 */ /* 0x002fea0007f1e0ff */
[----:B--2---:R-:W-:Y:S01]  /*43e0*/  @!P4 IMAD.X R2, RZ, RZ, R31, P0 ;  /* 0x000000ffff02c224 */ /* 0x004fe200000e061f */
[----:B---3--:R-:W-:Y:S07]  /*43f0*/  @!P2 BRA `(.L_x_73) ;  /* 0x000000500070a947 */ /* 0x008fee0003800000 */
.L_x_158:
[----:B------:R-:W-:Y:S01]  /*4400*/  @!P4 R2UR UR8, R2 ;  /* 0x000000000208c2ca */ /* 0x000fe200000e0000 */
[----:B------:R-:W-:Y:S01]  /*4410*/  VOTEU.ALL UP1, P4 ;  /* 0x0000000000ff7886 */ /* 0x000fe20002020000 */
[----:B------:R-:W-:Y:S01]  /*4420*/  @!P4 R2UR UR9, R8 ;  /* 0x000000000809c2ca */ /* 0x000fe200000e0000 */
[----:B-1----:R-:W-:Y:S01]  /*4430*/  @!P4 IMAD.MOV.U32 R0, RZ, RZ, 0x2000 ;  /* 0x00002000ff00c424 */ /* 0x002fe200078e00ff */
[----:B------:R-:W-:Y:S01]  /*4440*/  UMOV UR10, 0x0 ;  /* 0x00000000000a7882 */ /* 0x000fe20000000000 */
[----:B------:R-:W-:Y:S01]  /*4450*/  UMOV UR11, 0x10000000 ;  /* 0x10000000000b7882 */ /* 0x000fe20000000000 */
[----:B------:R-:W-:Y:S01]  /*4460*/  @!UP1 UIADD3 UR32, UPT, UPT, UR7, 0x200, URZ ;  /* 0x0000020007209890 */ /* 0x000fe2000fffe0ff */
[----:B------:R-:W-:Y:S06]  /*4470*/  VOTEU.ALL UP1, P4 ;  /* 0x0000000000ff7886 */ /* 0x000fec0002020000 */
[----:B------:R-:W-:Y:S01]  /*4480*/  IMAD.U32 R9, RZ, RZ, UR8 ;  /* 0x00000008ff097e24 */ /* 0x000fe2000f8e00ff */
[----:B------:R-:W-:Y:S01]  /*4490*/  UPRMT UR8, UR37, 0x654, UR33 ;  /* 0x0000065425087896 */ /* 0x000fe20008000021 */
[----:B------:R-:W-:Y:S03]  /*44a0*/  IMAD.U32 R8, RZ, RZ, UR9 ;  /* 0x00000009ff087e24 */ /* 0x000fe6000f8e00ff */
[----:B------:R-:W-:Y:S02]  /*44b0*/  @!P4 R2UR UR15, R9 ;  /* 0x00000000090fc2ca */ /* 0x000fe400000e0000 */
[----:B------:R-:W-:Y:S02]  /*44c0*/  @!P4 R2UR UR14, R8 ;  /* 0x00000000080ec2ca */ /* 0x000fe400000e0000 */
[----:B------:R-:W-:Y:S05]  /*44d0*/  @!P4 IADD3 R8, P0, PT, R30, 0x580, RZ ;  /* 0x000005801e08c810 */ /* 0x000fea0007f1e0ff */
[----:B------:R-:W-:Y:S06]  /*44e0*/  @!P4 IMAD.X R2, RZ, RZ, R31, P0 ;  /* 0x000000ffff02c224 */ /* 0x000fec00000e061f */
[----:B------:R1:W-:Y:S01]  /*44f0*/  @!UP1 UTMALDG.3D [UR32], [UR14], desc[UR10] ;  /* 0x00000a200e0095b4 */ /* 0x0003e20008011000 */
[----:B------:R1:W-:Y:S01]  /*4500*/  @!P4 SYNCS.ARRIVE.TRANS64.RED.A0TR RZ, [UR7+0x30], R0 ;  /* 0x00003000ffffc9a7 */ /* 0x0003e20008300407 */
[----:B------:R-:W-:Y:S01]  /*4510*/  SYNCS.ARRIVE.TRANS64.RED.A1T0 RZ, [UR8], RZ ;  /* 0x000000ffffff79a7 */ /* 0x000fe20008100408 */
[----:B------:R-:W2:Y:S02]  /*4520*/  SYNCS.PHASECHK.TRANS64.TRYWAIT P2, [UR7+0x58], R14 ;  /* 0x0000580eff0075a7 */ /* 0x000ea40008041107 */
[----:B-12---:R-:W-:Y:S05]  /*4530*/  @!P2 BRA `(.L_x_74) ;  /* 0x000000500038a947 */ /* 0x006fea0003800000 */
.L_x_160:
[----:B------:R-:W-:Y:S01]  /*4540*/  @!P4 R2UR UR8, R2 ;  /* 0x000000000208c2ca */ /* 0x000fe200000e0000 */
[----:B------:R-:W-:Y:S01]  /*4550*/  VOTEU.ALL UP1, P4 ;  /* 0x0000000000ff7886 */ /* 0x000fe20002020000 */
[----:B------:R-:W-:Y:S01]  /*4560*/  @!P4 R2UR UR9, R8 ;  /* 0x000000000809c2ca */ /* 0x000fe200000e0000 */
[----:B-1----:R-:W-:Y:S01]  /*4570*/  @!P4 IMAD.MOV.U32 R0, RZ, RZ, 0x2000 ;  /* 0x00002000ff00c424 */ /* 0x002fe200078e00ff */
[----:B------:R-:W-:Y:S01]  /*4580*/  UMOV UR10, 0x0 ;  /* 0x00000000000a7882 */ /* 0x000fe20000000000 */
[----:B------:R-:W-:Y:S01]  /*4590*/  UMOV UR11, 0x10000000 ;  /* 0x10000000000b7882 */ /* 0x000fe20000000000 */
[----:B------:R-:W-:Y:S02]  /*45a0*/  @!UP1 UIADD3 UR26, UPT, UPT, UR34, 0x20, URZ ;  /* 0x00000020221a9890 */ /* 0x000fe4000fffe0ff */
[----:B------:R-:W-:Y:S01]  /*45b0*/  @!UP1 UIADD3 UR24, UPT, UPT, UR7, 0x2200, URZ ;  /* 0x0000220007189890 */ /* 0x000fe2000fffe0ff */
[----:B------:R-:W-:Y:S01]  /*45c0*/  VOTEU.ALL UP1, P4 ;  /* 0x0000000000ff7886 */ /* 0x000fe20002020000 */
[----:B------:R-:W-:Y:S01]  /*45d0*/  UMOV UR27, UR35 ;  /* 0x00000023001b7c82 */ /* 0x000fe20008000000 */
[----:B------:R-:W-:Y:S02]  /*45e0*/  UMOV UR28, UR36 ;  /* 0x00000024001c7c82 */ /* 0x000fe40008000000 */
        /* <DEDUP_REMOVED lines=12> */
.L_x_162:
[----:B------:R-:W2:Y:S01]  /*46b0*/  LDC.64 R12, c[0x0][0xb18] ;  /* 0x0002c600ff0c7b82 */ /* 0x000ea20000000a00 */
[----:B------:R-:W-:Y:S01]  /*46c0*/  @!P4 R2UR UR8, R2 ;  /* 0x000000000208c2ca */ /* 0x000fe200000e0000 */
[----:B------:R-:W-:Y:S01]  /*46d0*/  VOTEU.ALL UP1, P4 ;  /* 0x0000000000ff7886 */ /* 0x000fe20002020000 */
[----:B------:R-:W-:Y:S01]  /*46e0*/  @!P4 R2UR UR9, R8 ;  /* 0x000000000809c2ca */ /* 0x000fe200000e0000 */
[----:B-1----:R-:W-:Y:S01]  /*46f0*/  @!P4 IMAD.MOV.U32 R0, RZ, RZ, 0x2000 ;  /* 0x00002000ff00c424 */ /* 0x002fe200078e00ff */
[----:B------:R-:W-:Y:S03]  /*4700*/  UMOV UR10, 0x0 ;  /* 0x00000000000a7882 */ /* 0x000fe60000000000 */
[----:B------:R-:W1:Y:S01]  /*4710*/  @!P1 LDC R2, c[0x0][0xb0c] ;  /* 0x0002c300ff029b82 */ /* 0x000e620000000800 */
[----:B------:R-:W-:Y:S01]  /*4720*/  @!UP1 UIADD3 UR18, UPT, UPT, UR34, 0x40, URZ ;  /* 0x0000004022129890 */ /* 0x000fe2000fffe0ff */
[----:B------:R-:W-:Y:S01]  /*4730*/  @P3 SHF.R.U32.HI R26, RZ, 0x10, R21 ;  /* 0x00000010ff1a3819 */ /* 0x000fe20000011615 */
[----:B------:R-:W-:Y:S01]  /*4740*/  @!UP1 UIADD3 UR16, UPT, UPT, UR7, 0x4200, URZ ;  /* 0x0000420007109890 */ /* 0x000fe2000fffe0ff */
[----:B------:R-:W-:Y:S01]  /*4750*/  VIADD R28, R28, 0x1 ;  /* 0x000000011c1c7836 */ /* 0x000fe20000000000 */
[----:B------:R-:W-:Y:S01]  /*4760*/  VOTEU.ALL UP1, P4 ;  /* 0x0000000000ff7886 */ /* 0x000fe20002020000 */
[----:B------:R-:W-:Y:S01]  /*4770*/  UMOV UR11, 0x10000000 ;  /* 0x10000000000b7882 */ /* 0x000fe20000000000 */
[----:B------:R-:W-:Y:S01]  /*4780*/  UMOV UR19, UR35 ;  /* 0x0000002300137c82 */ /* 0x000fe20008000000 */
[----:B------:R-:W-:Y:S01]  /*4790*/  IMAD.U32 R9, RZ, RZ, UR8 ;  /* 0x00000008ff097e24 */ /* 0x000fe2000f8e00ff */
[----:B------:R-:W-:Y:S01]  /*47a0*/  UMOV UR20, UR36 ;  /* 0x0000002400147c82 */ /* 0x000fe20008000000 */
[----:B------:R-:W-:Y:S01]  /*47b0*/  IMAD.U32 R8, RZ, RZ, UR9 ;  /* 0x00000009ff087e24 */ /* 0x000fe2000f8e00ff */
[----:B------:R-:W-:Y:S02]  /*47c0*/  UPRMT UR8, UR37, 0x654, UR17 ;  /* 0x0000065425087896 */ /* 0x000fe40008000011 */
[----:B------:R-:W-:Y:S02]  /*47d0*/  @!P4 R2UR UR15, R9 ;  /* 0x00000000090fc2ca */ /* 0x000fe400000e0000 */
[----:B------:R-:W-:Y:S02]  /*47e0*/  @!P4 R2UR UR14, R8 ;  /* 0x00000000080ec2ca */ /* 0x000fe400000e0000 */
[----:B------:R-:W3:Y:S11]  /*47f0*/  LDC.64 R8, c[0x0][0xb10] ;  /* 0x0002c400ff087b82 */ /* 0x000ef60000000a00 */
[----:B------:R1:W-:Y:S01]  /*4800*/  @!UP1 UTMALDG.3D [UR16], [UR14], desc[UR10] ;  /* 0x00000a100e0095b4 */ /* 0x0003e20008011000 */
[----:B------:R5:W-:Y:S01]  /*4810*/  @!P4 SYNCS.ARRIVE.TRANS64.RED.A0TR RZ, [UR7+0x40], R0 ;  /* 0x00004000ffffc9a7 */ /* 0x000be20008300407 */
[C---:B---3--:R-:W-:Y:S01]  /*4820*/  @!P1 IMAD.HI.U32 R8, R11.reuse, R8, RZ ;  /* 0x000000080b089227 */ /* 0x048fe200078e00ff */
[----:B--2---:R-:W-:Y:S02]  /*4830*/  @!P1 ISETP.NE.AND P0, PT, R12, 0x1, PT ;  /* 0x000000010c00980c */ /* 0x004fe40003f05270 */
[----:B-1----:R-:W-:Y:S01]  /*4840*/  @!P1 ISETP.NE.AND P2, PT, R2, 0x1, PT ;  /* 0x000000010200980c */ /* 0x002fe20003f45270 */
[----:B------:R-:W-:Y:S01]  /*4850*/  SYNCS.ARRIVE.TRANS64.RED.A1T0 RZ, [UR8], RZ ;  /* 0x000000ffffff79a7 */ /* 0x000fe20008100408 */
[C---:B------:R-:W-:Y:S01]  /*4860*/  @!P1 IMAD.HI.U32 R13, R10.reuse, R13, RZ ;  /* 0x0000000d0a0d9227 */ /* 0x040fe200078e00ff */
[----:B------:R-:W-:Y:S04]  /*4870*/  @!P1 SHF.R.U32.HI R8, RZ, R9, R8 ;  /* 0x00000009ff089219 */ /* 0x000fe80000011608 */
[----:B------:R-:W-:Y:S01]  /*4880*/  @!P1 SEL R8, R11, R8, !P2 ;  /* 0x000000080b089207 */ /* 0x000fe20005000000 */
[----:B------:R-:W1:Y:S01]  /*4890*/  SYNCS.PHASECHK.TRANS64.TRYWAIT P5, [UR7+0x68], R14 ;  /* 0x0000680eff0075a7 */ /* 0x000e6200080a1107 */
[----:B-----5:R-:W2:Y:S02]  /*48a0*/  @!P1 LDC R0, c[0x0][0xb20] ;  /* 0x0002c800ff009b82 */ /* 0x020ea40000000800 */
[----:B--2---:R-:W-:Y:S04]  /*48b0*/  @!P1 SHF.R.U32.HI R0, RZ, R0, R13 ;  /* 0x00000000ff009219 */ /* 0x004fe8000001160d */
[----:B------:R-:W-:Y:S05]  /*48c0*/  @!P1 SEL R9, R10, R0, !P0 ;  /* 0x000000000a099207 */ /* 0x000fea0004000000 */
[----:B------:R-:W-:Y:S02]  /*48d0*/  @!P1 IMAD.IADD R0, R9, 0x1, -R8 ;  /* 0x0000000109009824 */ /* 0x000fe400078e0a08 */
[----:B------:R-:W-:Y:S02]  /*48e0*/  @!P1 IMAD.IADD R8, R8, 0x1, -R9 ;  /* 0x0000000108089824 */ /* 0x000fe400078e0a09 */
[----:B------:R-:W-:Y:S02]  /*48f0*/  @!P1 IMAD R11, R0, R2, R11 ;  /* 0x00000002000b9224 */ /* 0x000fe400078e020b */
[----:B------:R-:W-:Y:S01]  /*4900*/  @!P1 IMAD R10, R8, R12, R10 ;  /* 0x0000000c080a9224 */ /* 0x000fe200078e020a */
[----:B-1----:R-:W-:Y:S06]  /*4910*/  @!P5 BRA `(.L_x_76) ;  /* 0x0000004c0070d947 */ /* 0x002fec0003800000 */
.L_x_164:
[----:B------:R-:W-:Y:S01]  /*4920*/  @!P4 IADD3 R2, P0, PT, R30, 0x580, RZ ;  /* 0x000005801e02c810 */ /* 0x000fe20007f1e0ff */
[----:B------:R-:W-:Y:S01]  /*4930*/  VOTEU.ALL UP1, P4 ;  /* 0x0000000000ff7886 */ /* 0x000fe20002020000 */
[----:B------:R-:W-:Y:S01]  /*4940*/  UMOV UR18, 0x0 ;  /* 0x0000000000127882 */ /* 0x000fe20000000000 */
[----:B------:R-:W-:Y:S01]  /*4950*/  UMOV UR19, 0x10000000 ;  /* 0x1000000000137882 */ /* 0x000fe20000000000 */
[----:B------:R-:W-:Y:S01]  /*4960*/  @!P4 R2UR UR9, R2 ;  /* 0x000000000209c2ca */ /* 0x000fe200000e0000 */
[----:B-1----:R-:W-:Y:S01]  /*4970*/  @!P4 IMAD.X R0, RZ, RZ, R31, P0 ;  /* 0x000000ffff00c224 */ /* 0x002fe200000e061f */
[----:B------:R-:W-:Y:S01]  /*4980*/  @!UP1 UIADD3 UR10, UPT, UPT, UR34, 0x60, URZ ;  /* 0x00000060220a9890 */ /* 0x000fe2000fffe0ff */
[----:B------:R-:W-:Y:S01]  /*4990*/  ISETP.NE.AND P0, PT, R28, 0x2, PT ;  /* 0x000000021c00780c */ /* 0x000fe20003f05270 */
[----:B------:R-:W-:Y:S01]  /*49a0*/  UMOV UR11, UR35 ;  /* 0x00000023000b7c82 */ /* 0x000fe20008000000 */
[----:B------:R-:W-:Y:S01]  /*49b0*/  UMOV UR12, UR36 ;  /* 0x00000024000c7c82 */ /* 0x000fe20008000000 */
[----:B------:R-:W-:Y:S01]  /*49c0*/  @!P4 R2UR UR8, R0 ;  /* 0x000000000008c2ca */ /* 0x000fe200000e0000 */
[----:B------:R-:W-:Y:S01]  /*49d0*/  IMAD.IADD R14, R10, 0x1, R86 ;  /* 0x000000010a0e7824 */ /* 0x000fe200078e0256 */
[----:B------:R-:W-:Y:S01]  /*49e0*/  @P3 R2UR UR36, R26 ;  /* 0x000000001a2432ca */ /* 0x000fe200000e0000 */
[----:B------:R-:W-:Y:S01]  /*49f0*/  IMAD.IADD R15, R11, 0x1, R87 ;  /* 0x000000010b0f7824 */ /* 0x000fe200078e0257 */
[----:B------:R-:W-:Y:S02]  /*4a00*/  SEL R0, RZ, 0x1, P0 ;  /* 0x00000001ff007807 */ /* 0x000fe40000000000 */
[----:B------:R-:W-:Y:S01]  /*4a10*/  LOP3.LUT R29, R29, 0x1, RZ, 0x3c, !PT ;  /* 0x000000011d1d7812 */ /* 0x000fe200078e3cff */
[----:B------:R-:W-:Y:S01]  /*4a20*/  IMAD.U32 R8, RZ, RZ, UR9 ;  /* 0x00000009ff087e24 */ /* 0x000fe2000f8e00ff */
[----:B------:R-:W-:Y:S01]  /*4a30*/  @!UP1 UIADD3 UR9, UPT, UPT, UR7, 0x48, URZ ;  /* 0x0000004807099890 */ /* 0x000fe2000fffe0ff */
[----:B------:R-:W-:Y:S02]  /*4a40*/  LOP3.LUT R27, R27, R0, RZ, 0x3c, !PT ;  /* 0x000000001b1b7212 */ /* 0x000fe400078e3cff */
[----:B------:R-:W-:Y:S02]  /*4a50*/  SEL R28, R28, RZ, P0 ;  /* 0x000000ff1c1c7207 */ /* 0x000fe40000000000 */
[----:B------:R-:W-:Y:S01]  /*4a60*/  IMAD.U32 R9, RZ, RZ, UR8 ;  /* 0x00000008ff097e24 */ /* 0x000fe2000f8e00ff */
[----:B------:R-:W-:Y:S01]  /*4a70*/  @!P4 R2UR UR14, R8 ;  /* 0x00000000080ec2ca */ /* 0x000fe200000e0000 */
[----:B------:R-:W-:Y:S01]  /*4a80*/  @!UP1 UIADD3 UR8, UPT, UPT, UR7, 0x6200, URZ ;  /* 0x0000620007089890 */ /* 0x000fe2000fffe0ff */
[----:B------:R-:W-:Y:S02]  /*4a90*/  VOTEU.ALL UP1, P4 ;  /* 0x0000000000ff7886 */ /* 0x000fe40002020000 */
[----:B------:R-:W-:Y:S11]  /*4aa0*/  @!P4 R2UR UR15, R9 ;  /* 0x00000000090fc2ca */ /* 0x000ff600000e0000 */
[----:B------:R-:W-:Y:S02]  /*4ab0*/  @!UPT UIADD3 URZ, UPT, UPT, URZ, URZ, URZ ;  /* 0x000000fffffff290 */ /* 0x000fe4000fffe0ff */
[----:B------:R2:W-:Y:S01]  /*4ac0*/  @!UP1 UTMALDG.3D [UR8], [UR14], desc[UR18] ;  /* 0x000012080e0095b4 */ /* 0x0005e20008011000 */
[----:B------:R2:W-:Y:S01]  /*4ad0*/  @!P4 SYNCS.ARRIVE.TRANS64.RED.A0TR RZ, [UR7+0x48], R25 ;  /* 0x00004819ffffc9a7 */ /* 0x0005e20008300407 */
[----:B------:R-:W-:Y:S01]  /*4ae0*/  UPLOP3.LUT UP1, UPT, UPT, UPT, UPT, 0x80, 0x8 ;  /* 0x000000000008789c */ /* 0x000fe20003f2f070 */
[----:B------:R-:W-:Y:S01]  /*4af0*/  SYNCS.ARRIVE.TRANS64.RED.A1T0 RZ, [UR13], RZ ;  /* 0x000000ffffff79a7 */ /* 0x000fe2000810040d */
[----:B------:R-:W-:Y:S09]  /*4b00*/  @P3 BRA `(.L_x_77) ;  /* 0xfffffff000a03947 */ /* 0x000ff2000383ffff */
[----:B------:R-:W-:-:S04]  /*4b10*/  SHF.L.U32 R2, R29, 0x1f, RZ ;  /* 0x0000001f1d027819 */ /* 0x000fc800000006ff */
[----:B------:R-:W1:Y:S02]  /*4b20*/  SYNCS.PHASECHK.TRANS64.TRYWAIT P0, [UR7+0x50], R2 ;  /* 0x00005002ff0075a7 */ /* 0x000e640008001107 */
[----:B-1----:R-:W-:Y:S05]  /*4b30*/  @!P0 BRA `(.L_x_78) ;  /* 0x0000004c00008947 */ /* 0x002fea0003800000 */
.L_x_166:
[----:B------:R-:W3:Y:S02]  /*4b40*/  SYNCS.PHASECHK.TRANS64.TRYWAIT P0, [UR7+0x58], R2 ;  /* 0x00005802ff0075a7 */ /* 0x000ee40008001107 */
[----:B---3--:R-:W-:Y:S05]  /*4b50*/  @!P0 BRA `(.L_x_79) ;  /* 0x0000004c00108947 */ /* 0x008fea0003800000 */
.L_x_168:
[----:B------:R-:W3:Y:S02]  /*4b60*/  SYNCS.PHASECHK.TRANS64.TRYWAIT P0, [UR7+0x60], R2 ;  /* 0x00006002ff0075a7 */ /* 0x000ee40008001107 */
[----:B---3--:R-:W-:Y:S05]  /*4b70*/  @!P0 BRA `(.L_x_80) ;  /* 0x0000004c00208947 */ /* 0x008fea0003800000 */
.L_x_170:
[----:B-1----:R-:W-:-:S07]  /*4b80*/  MOV R0, UR7 ;  /* 0x0000000700007c02 */ /* 0x002fce0008000f00 */
.L_x_81:
[----:B-1----:R-:W-:-:S04]  /*4b90*/  SHF.L.U32 R2, R29, 0x1f, RZ ;  /* 0x0000001f1d027819 */ /* 0x002fc800000006ff */
[----:B------:R1:W3:Y:S03]  /*4ba0*/  SYNCS.PHASECHK.TRANS64.TRYWAIT P0, [R0+URZ+0x68], R2 ;  /* 0x00006802000075a7 */ /* 0x0002e600080011ff */
[----:B---3--:R-:W-:Y:S05]  /*4bb0*/  @!P0 NANOSLEEP.SYNCS 0x989680 ;  /* 0x009896800000895d */ /* 0x008fea0003900000 */
[----:B------:R-:W3:Y:S02]  /*4bc0*/  @!P0 SYNCS.PHASECHK.TRANS64 P0, [R0+URZ+0x68], R2 ;  /* 0x00006802000085a7 */ /* 0x000ee400080010ff */
[----:B--23--:R-:W-:Y:S05]  /*4bd0*/  @P0 EXIT ;  /* 0x000000000000094d */ /* 0x00cfea0003800000 */
[----:B------:R-:W-:Y:S05]  /*4be0*/  BRA `(.L_x_81) ;  /* 0xfffffffc00e87947 */ /* 0x000fea000383ffff */
.L_x_66:
[----:B------:R-:W-:-:S06]  /*4bf0*/  UISETP.GE.AND UP1, UPT, UR8, 0x4, UPT ;  /* 0x000000040800788c */ /* 0x000fcc000bf26270 */
[----:B------:R-:W-:-:S13]  /*4c00*/  PLOP3.LUT P0, PT, PT, PT, UP1, 0x80, 0x8 ;  /* 0x000000000008781c */ /* 0x000fda0003f0f018 */
[----:B------:R-:W-:Y:S05]  /*4c10*/  @!P0 EXIT ;  /* 0x000000000000894d */ /* 0x000fea0003800000 */
[----:B------:R-:W-:Y:S01]  /*4c20*/  BAR.SYNC.DEFER_BLOCKING 0x6, 0xa0 ;  /* 0x0182800000007b1d */ /* 0x000fe20000010000 */
[C---:B------:R-:W-:Y:S01]  /*4c30*/  IMAD.SHL.U32 R2, R101.reuse, 0x20, RZ ;  /* 0x0000002065027824 */ /* 0x040fe200078e00ff */
[C---:B------:R-:W-:Y:S01]  /*4c40*/  SHF.L.U32 R46, R101.reuse, 0x10, RZ ;  /* 0x00000010652e7819 */ /* 0x040fe200000006ff */
[C---:B------:R-:W-:Y:S01]  /*4c50*/  IMAD.SHL.U32 R100, R101.reuse, 0x4, RZ ;  /* 0x0000000465647824 */ /* 0x040fe200078e00ff */
[C---:B------:R-:W-:Y:S01]  /*4c60*/  LOP3.LUT R102, R101.reuse, 0x60, RZ, 0xc0, !PT ;  /* 0x0000006065667812 */ /* 0x040fe200078ec0ff */
[----:B------:R-:W-:Y:S01]  /*4c70*/  HFMA2 R97, -RZ, RZ, 0, 5.9604644775390625e-08 ;  /* 0x00000001ff617431 */ /* 0x000fe200000001ff */
[----:B------:R-:W-:Y:S02]  /*4c80*/  UMOV UR48, 0x400 ;  /* 0x0000040000307882 */ /* 0x000fe40000000000 */
[----:B------:R-:W1:Y:S01]  /*4c90*/  LDC R91, c[0x0][0x370] ;  /* 0x0000dc00ff5b7b82 */ /* 0x000e620000000800 */
[----:B------:R-:W-:Y:S01]  /*4ca0*/  ULEA UR48, UR37, UR48, 0x18 ;  /* 0x0000003025307291 */ /* 0x000fe2000f8ec0ff */
[----:B------:R-:W-:Y:S01]  /*4cb0*/  LOP3.LUT R3, R2, 0xc0, RZ, 0xc0, !PT ;  /* 0x000000c002037812 */ /* 0x000fe200078ec0ff */
[----:B------:R-:W-:Y:S01]  /*4cc0*/  HFMA2 R95, -RZ, RZ, 0, 0 ;  /* 0x00000000ff5f7431 */ /* 0x000fe200000001ff */
[----:B------:R-:W-:Y:S01]  /*4cd0*/  LOP3.LUT R99, R101, 0x2, RZ, 0xc0, !PT ;  /* 0x0000000265637812 */ /* 0x000fe200078ec0ff */
[----:B------:R-:W-:Y:S01]  /*4ce0*/  UIADD3 UR4, UPT, UPT, UR48, 0x200, URZ ;  /* 0x0000020030047890 */ /* 0x000fe2000fffe0ff */
[----:B------:R-:W-:Y:S01]  /*4cf0*/  LOP3.LUT R100, R3, 0x18, R100, 0xf8, !PT ;  /* 0x0000001803647812 */ /* 0x000fe200078ef864 */
[----:B------:R-:W-:Y:S01]  /*4d00*/  IMAD.MOV.U32 R45, RZ, RZ, RZ ;  /* 0x000000ffff2d7224 */ /* 0x000fe200078e00ff */
[----:B------:R-:W2:Y:S01]  /*4d10*/  LDC R42, c[0x0][0xb0c] ;  /* 0x0002c300ff2a7b82 */ /* 0x000ea20000000800 */
[----:B------:R-:W-:Y:S01]  /*4d20*/  LOP3.LUT R46, R46, 0x600000, RZ, 0xc0, !PT ;  /* 0x006000002e2e7812 */ /* 0x000fe200078ec0ff */
[----:B------:R-:W-:Y:S01]  /*4d30*/  IMAD.MOV.U32 R105, RZ, RZ, RZ ;  /* 0x000000ffff697224 */ /* 0x000fe200078e00ff */
[----:B------:R-:W-:Y:S01]  /*4d40*/  LOP3.LUT R100, R100, 0xf20, R2, 0xf8, !PT ;  /* 0x00000f2064647812 */ /* 0x000fe200078ef802 */
[----:B------:R-:W-:Y:S01]  /*4d50*/  IMAD.U32 R93, RZ, RZ, UR4 ;  /* 0x00000004ff5d7e24 */ /* 0x000fe2000f8e00ff */
[----:B------:R-:W-:Y:S01]  /*4d60*/  LOP3.LUT R101, R101, 0x4, RZ, 0xc0, !PT ;  /* 0x0000000465657812 */ /* 0x000fe200078ec0ff */
[----:B------:R-:W4:Y:S01]  /*4d70*/  LDCU.64 UR52, c[0x0][0x348] ;  /* 0x00006900ff3477ac */ /* 0x000f220008000a00 */
[----:B------:R-:W-:Y:S01]  /*4d80*/  MOV R96, RZ ;  /* 0x000000ff00607202 */ /* 0x000fe20000000f00 */
[----:B------:R-:W1:Y:S01]  /*4d90*/  LDC R89, c[0x0][0xb20] ;  /* 0x0002c800ff597b82 */ /* 0x000e620000000800 */
[----:B------:R-:W3:Y:S01]  /*4da0*/  LDS R0, [UR48+0x130] ;  /* 0x00013030ff007984 */ /* 0x000ee20008000800 */
[----:B------:R-:W-:Y:S01]  /*4db0*/  IMAD R100, R100, 0x2, R93 ;  /* 0x0000000264647824 */ /* 0x000fe200078e025d */
[----:B------:R-:W1:Y:S03]  /*4dc0*/  LDCU.64 UR38, c[0x0][0x888] ;  /* 0x00011100ff2677ac */ /* 0x000e660008000a00 */
[--C-:B------:R-:W-:Y:S01]  /*4dd0*/  IMAD R99, R99, -0x10, R100.reuse ;  /* 0xfffffff063637824 */ /* 0x100fe200078e0264 */
[----:B------:R-:W1:Y:S01]  /*4de0*/  LDCU.64 UR44, c[0x0][0x890] ;  /* 0x00011200ff2c77ac */ /* 0x000e620008000a00 */
[----:B------:R-:W1:Y:S01]  /*4df0*/  LDC R41, c[0x0][0xb30] ;  /* 0x0002cc00ff297b82 */ /* 0x000e620000000800 */
[----:B------:R-:W-:Y:S01]  /*4e00*/  IMAD R98, R101, -0x10, R100 ;  /* 0xfffffff065627824 */ /* 0x000fe200078e0264 */
[----:B------:R-:W-:Y:S01]  /*4e10*/  UMOV UR49, URZ ;  /* 0x000000ff00317c82 */ /* 0x000fe20008000000 */
[----:B------:R-:W-:-:S05]  /*4e20*/  UMOV UR51, URZ ;  /* 0x000000ff00337c82 */ /* 0x000fca0008000000 */
[----:B------:R-:W1:Y:S08]  /*4e30*/  LDC.64 R84, c[0x0][0xb10] ;  /* 0x0002c400ff547b82 */ /* 0x000e700000000a00 */
[----:B------:R-:W1:Y:S08]  /*4e40*/  LDC.64 R38, c[0x0][0xb18] ;  /* 0x0002c600ff267b82 */ /* 0x000e700000000a00 */
[----:B------:R-:W1:Y:S08]  /*4e50*/  LDC.64 R36, c[0x0][0xb28] ;  /* 0x0002ca00ff247b82 */ /* 0x000e700000000a00 */
[----:B------:R-:W1:Y:S01]  /*4e60*/  LDC.64 R82, c[0x0][0x8b0] ;  /* 0x00022c00ff527b82 */ /* 0x000e620000000a00 */
[----:B---3--:R-:W-:-:S07]  /*4e70*/  IMAD.IADD R46, R0, 0x1, R46 ;  /* 0x00000001002e7824 */ /* 0x008fce00078e022e */
[----:B------:R-:W3:Y:S08]  /*4e80*/  LDC.64 R80, c[0x0][0x8a8] ;  /* 0x00022a00ff507b82 */ /* 0x000ef00000000a00 */
[----:B--2-4-:R-:W1:Y:S02]  /*4e90*/  LDC R90, c[0x0][0x374] ;  /* 0x0000dd00ff5a7b82 */ /* 0x014e640000000800 */
.L_x_125:
[----:B------:R-:W-:Y:S02]  /*4ea0*/  LEA R0, R105, UR48, 0x3 ;  /* 0x0000003069007c11 */ /* 0x000fe4000f8e18ff */
[----:B------:R-:W-:Y:S02]  /*4eb0*/  SHF.L.U32 R2, R95, 0x1f, RZ ;  /* 0x0000001f5f027819 */ /* 0x000fe400000006ff */
[----:B-1----:R-:W-:Y:S02]  /*4ec0*/  LEA R16, R105, UR48, 0x4 ;  /* 0x0000003069107c11 */ /* 0x002fe4000f8e20ff */
[----:B------:R-:W2:Y:S02]  /*4ed0*/  SYNCS.PHASECHK.TRANS64.TRYWAIT P0, [R0+URZ+0x80], R2 ;  /* 0x00008002000075a7 */ /* 0x000ea400080011ff */
[----:B--23--:R-:W-:Y:S05]  /*4ee0*/  @!P0 BRA `(.L_x_82) ;  /* 0x00000048005c8947 */ /* 0x00cfea0003800000 */
.L_x_171:
[----:B------:R-:W4:Y:S01]  /*4ef0*/  LDC.64 R10, c[0x0][0xb10] ;  /* 0x0002c400ff0a7b82 */ /* 0x000f220000000a00 */
[----:B------:R-:W3:Y:S01]  /*4f00*/  LDS.128 R16, [R16+0x110] ;  /* 0x0001100010107984 */ /* 0x000ee20000000c00 */
[----:B-1----:R-:W-:Y:S01]  /*4f10*/  ISETP.NE.AND P1, PT, R41, 0x1, PT ;  /* 0x000000012900780c */ /* 0x002fe20003f25270 */
[----:B--2---:R-:W-:Y:S01]  /*4f20*/  VIADD R0, R0, 0x90 ;  /* 0x0000009000007836 */ /* 0x004fe20000000000 */
[----:B------:R-:W-:Y:S04]  /*4f30*/  ISETP.GE.AND P0, PT, R40, 0x1, PT ;  /* 0x000000012800780c */ /* 0x000fe80003f06270 */
[----:B------:R-:W1:Y:S01]  /*4f40*/  LDC.64 R8, c[0x0][0xb18] ;  /* 0x0002c600ff087b82 */ /* 0x000e620000000a00 */
[----:B------:R-:W-:Y:S01]  /*4f50*/  PRMT R0, RZ, 0x654, R0 ;  /* 0x00000654ff007816 */ /* 0x000fe20000000000 */
[----:B------:R-:W-:Y:S01]  /*4f60*/  @!PT LDS RZ, [RZ] ;  /* 0x00000000fffff984 */ /* 0x000fe20000000800 */
[----:B------:R-:W-:Y:S01]  /*4f70*/  @!PT LDS RZ, [RZ] ;  /* 0x00000000fffff984 */ /* 0x000fe20000000800 */
[----:B------:R-:W-:Y:S01]  /*4f80*/  @!PT LDS RZ, [RZ] ;  /* 0x00000000fffff984 */ /* 0x000fe20000000800 */
[----:B------:R-:W-:Y:S01]  /*4f90*/  @!PT LDS RZ, [RZ] ;  /* 0x00000000fffff984 */ /* 0x000fe20000000800 */
[----:B------:R2:W-:Y:S06]  /*4fa0*/  MEMBAR.ALL.CTA ;  /* 0x0000000000007992 */ /* 0x0005ec0000008000 */
[----:B--2---:R-:W2:Y:S01]  /*4fb0*/  FENCE.VIEW.ASYNC.S ;  /* 0x00000000000073c6 */ /* 0x004ea20000000000 */
[----:B------:R-:W1:Y:S08]  /*4fc0*/  @!P1 LDC R12, c[0x0][0xb20] ;  /* 0x0002c800ff0c9b82 */ /* 0x000e700000000800 */
[----:B------:R-:W1:Y:S01]  /*4fd0*/  @!P1 LDC R7, c[0x0][0xb0c] ;  /* 0x0002c300ff079b82 */ /* 0x000e620000000800 */
[----:B--2---:R2:W-:Y:S01]  /*4fe0*/  SYNCS.ARRIVE.TRANS64.RED.A1T0 RZ, [R0+URZ], RZ ;  /* 0x000000ff00ff79a7 */ /* 0x0045e200081004ff */
[----:B---3--:R-:W-:Y:S04]  /*4ff0*/  LOP3.LUT P4, RZ, R18, 0x1, RZ, 0xc0, !PT ;  /* 0x0000000112ff7812 */ /* 0x008fe8000788c0ff */
[----:B------:R-:W-:Y:S09]  /*5000*/  P2R R103, PR, RZ, 0x10 ;  /* 0x00000010ff677803 */ /* 0x000ff20000000000 */
[----:B------:R-:W-:Y:S02]  /*5010*/  @P4 MOV R44, R16 ;  /* 0x00000010002c4202 */ /* 0x000fe40000000f00 */
[----:B------:R-:W-:Y:S01]  /*5020*/  @P4 LOP3.LUT R43, R17, 0xffff, RZ, 0xc0, !PT ;  /* 0x0000ffff112b4812 */ /* 0x000fe200078ec0ff */
[----:B--2-4-:R-:W-:Y:S06]  /*5030*/  @!P0 BRA `(.L_x_83) ;  /* 0x0000000000a48947 */ /* 0x014fec0003800000 */
[----:B------:R-:W-:Y:S01]  /*5040*/  IMAD.HI.U32 R0, R90, R39, RZ ;  /* 0x000000275a007227 */ /* 0x000fe200078e00ff */
[----:B------:R-:W-:Y:S02]  /*5050*/  ISETP.NE.AND P0, PT, R38, 0x1, PT ;  /* 0x000000012600780c */ /* 0x000fe40003f05270 */
[----:B------:R-:W-:Y:S01]  /*5060*/  ISETP.NE.AND P2, PT, R40, 0x1, PT ;  /* 0x000000012800780c */ /* 0x000fe20003f45270 */
[----:B------:R-:W-:Y:S01]  /*5070*/  IMAD.HI.U32 R4, R91, R84, RZ ;  /* 0x000000545b047227 */ /* 0x000fe200078e00ff */
[----:B------:R-:W-:Y:S02]  /*5080*/  SHF.R.U32.HI R0, RZ, R89, R0 ;  /* 0x00000059ff007219 */ /* 0x000fe40000011600 */
[----:B------:R-:W-:Y:S01]  /*5090*/  ISETP.NE.AND P3, PT, R42, 0x1, PT ;  /* 0x000000012a00780c */ /* 0x000fe20003f65270 */
[----:B------:R-:W-:Y:S01]  /*50a0*/  IMAD.HI.U32 R6, R43, R39, RZ ;  /* 0x000000272b067227 */ /* 0x000fe200078e00ff */
[-C--:B------:R-:W-:Y:S02]  /*50b0*/  SHF.R.U32.HI R4, RZ, R85.reuse, R4 ;  /* 0x00000055ff047219 */ /* 0x080fe40000011604 */
[----:B------:R-:W-:Y:S01]  /*50c0*/  SEL R0, R90, R0, !P0 ;  /* 0x000000005a007207 */ /* 0x000fe20004000000 */
[----:B------:R-:W-:Y:S01]  /*50d0*/  IMAD.HI.U32 R5, R44, R84, RZ ;  /* 0x000000542c057227 */ /* 0x000fe200078e00ff */
[----:B------:R-:W-:Y:S03]  /*50e0*/  SEL R4, R91, R4, !P3 ;  /* 0x000000045b047207 */ /* 0x000fe60005800000 */
[-C--:B------:R-:W-:Y:S01]  /*50f0*/  IMAD.HI.U32 R3, R0, R36.reuse, RZ ;  /* 0x0000002400037227 */ /* 0x080fe200078e00ff */
[----:B------:R-:W-:Y:S03]  /*5100*/  SHF.R.U32.HI R5, RZ, R85, R5 ;  /* 0x00000055ff057219 */ /* 0x000fe60000011605 */
[----:B------:R-:W-:Y:S01]  /*5110*/  IMAD.HI.U32 R2, R4, R36, RZ ;  /* 0x0000002404027227 */ /* 0x000fe200078e00ff */
[----:B------:R-:W-:Y:S02]  /*5120*/  @P2 SHF.R.U32.HI R0, RZ, R37, R3 ;  /* 0x00000025ff002219 */ /* 0x000fe40000011603 */
[----:B------:R-:W-:Y:S02]  /*5130*/  SHF.R.U32.HI R3, RZ, R89, R6 ;  /* 0x00000059ff037219 */ /* 0x000fe40000011606 */
[----:B------:R-:W-:Y:S01]  /*5140*/  @P2 SHF.R.U32.HI R4, RZ, R37, R2 ;  /* 0x00000025ff042219 */ /* 0x000fe20000011602 */
[----:B------:R-:W-:Y:S01]  /*5150*/  IMAD R0, R40, R0, RZ ;  /* 0x0000000028007224 */ /* 0x000fe200078e02ff */
[----:B------:R-:W-:Y:S02]  /*5160*/  SEL R3, R43, R3, !P0 ;  /* 0x000000032b037207 */ /* 0x000fe40004000000 */
[----:B------:R-:W-:Y:S01]  /*5170*/  SEL R2, R44, R5, !P3 ;  /* 0x000000052c027207 */ /* 0x000fe20005800000 */
[----:B------:R-:W-:Y:S01]  /*5180*/  IMAD R5, R40, R4, RZ ;  /* 0x0000000428057224 */ /* 0x000fe200078e02ff */
[C---:B------:R-:W-:Y:S01]  /*5190*/  ISETP.GE.AND P0, PT, R3.reuse, R0, PT ;  /* 0x000000000300720c */ /* 0x040fe20003f06270 */
[C---:B------:R-:W-:Y:S03]  /*51a0*/  IMAD.HI.U32 R0, R3.reuse, R36, RZ ;  /* 0x0000002403007227 */ /* 0x040fe600078e00ff */
[C---:B------:R-:W-:Y:S02]  /*51b0*/  ISETP.GE.OR P0, PT, R2.reuse, R5, P0 ;  /* 0x000000050200720c */ /* 0x040fe40000706670 */
[----:B------:R-:W-:Y:S04]  /*51c0*/  SHF.R.U32.HI R0, RZ, R37, R0 ;  /* 0x00000025ff007219 */ /* 0x000fe80000011600 */
[C---:B------:R-:W-:Y:S05]  /*51d0*/  SEL R6, R3.reuse, R0, !P2 ;  /* 0x0000000003067207 */ /* 0x040fea0005000000 */
        /* <DEDUP_REMOVED lines=14> */
[----:B------:R-:W-:Y:S07]  /*52c0*/  IMAD R43, R3, R38, R43 ;  /* 0x00000026032b7224 */ /* 0x000fee00078e022b */
.L_x_83:
[----:B-1----:R-:W-:Y:S01]  /*52d0*/  @!P1 ISETP.NE.AND P0, PT, R8, 0x1, PT ;  /* 0x000000010800980c */ /* 0x002fe20003f05270 */
[----:B------:R-:W-:Y:S01]  /*52e0*/  @!P1 IMAD.HI.U32 R2, R43, R9, RZ ;  /* 0x000000092b029227 */ /* 0x000fe200078e00ff */
[----:B------:R-:W-:Y:S01]  /*52f0*/  R2UR UR42, R15 ;  /* 0x000000000f2a72ca */ /* 0x000fe200000e0000 */
[----:B------:R-:W-:Y:S01]  /*5300*/  BSSY.RECONVERGENT B6, `(.L_x_84) ;  /* 0x0000031000067945 */ /* 0x000fe20003800200 */
[----:B------:R-:W-:Y:S01]  /*5310*/  R2UR UR41, R14 ;  /* 0x000000000e2972ca */ /* 0x000fe200000e0000 */
[C---:B------:R-:W-:Y:S01]  /*5320*/  @!P1 IMAD.HI.U32 R0, R44.reuse, R10, RZ ;  /* 0x0000000a2c009227 */ /* 0x040fe200078e00ff */
[----:B------:R-:W-:Y:S02]  /*5330*/  @!P1 SHF.R.U32.HI R2, RZ, R12, R2 ;  /* 0x0000000cff029219 */ /* 0x000fe40000011602 */
[----:B------:R-:W-:Y:S01]  /*5340*/  @!P1 ISETP.NE.AND P2, PT, R7, 0x1, PT ;  /* 0x000000010700980c */ /* 0x000fe20003f45270 */
[----:B------:R-:W-:Y:S01]  /*5350*/  VIADD R105, R105, 0x1 ;  /* 0x0000000169697836 */ /* 0x000fe20000000000 */
[----:B------:R-:W-:Y:S02]  /*5360*/  @!P1 SEL R2, R43, R2, !P0 ;  /* 0x000000022b029207 */ /* 0x000fe40004000000 */
[----:B------:R-:W-:Y:S02]  /*5370*/  @!P1 SHF.R.U32.HI R0, RZ, R11, R0 ;  /* 0x0000000bff009219 */ /* 0x000fe40000011600 */
[----:B------:R-:W-:Y:S01]  /*5380*/  LOP3.LUT P0, RZ, R93, 0x1b0, RZ, 0xc0, !PT ;  /* 0x000001b05dff7812 */ /* 0x000fe2000780c0ff */
[----:B------:R-:W-:Y:S01]  /*5390*/  USHF.L.U32 UR42, UR42, 0x7, URZ ;  /* 0x000000072a2a7899 */ /* 0x000fe200080006ff */
[----:B------:R-:W-:Y:S01]  /*53a0*/  @!P1 SEL R3, R44, R0, !P2 ;  /* 0x000000002c039207 */ /* 0x000fe20005000000 */
[----:B------:R-:W-:Y:S01]  /*53b0*/  USHF.L.U32 UR41, UR41, 0x7, URZ ;  /* 0x0000000729297899 */ /* 0x000fe200080006ff */
[----:B------:R-:W-:Y:S03]  /*53c0*/  @P4 SHF.R.U32.HI R94, RZ, 0x10, R17 ;  /* 0x00000010ff5e4819 */ /* 0x000fe60000011611 */
[----:B------:R-:W-:Y:S02]  /*53d0*/  @!P1 IMAD.IADD R0, R2, 0x1, -R3 ;  /* 0x0000000102009824 */ /* 0x000fe400078e0a03 */
[----:B------:R-:W-:Y:S02]  /*53e0*/  @!P1 IMAD.IADD R2, R3, 0x1, -R2 ;  /* 0x0000000103029824 */ /* 0x000fe400078e0a02 */
[----:B------:R-:W-:Y:S02]  /*53f0*/  @!P1 IMAD R44, R0, R7, R44 ;  /* 0x00000007002c9224 */ /* 0x000fe400078e022c */
[----:B------:R-:W-:Y:S01]  /*5400*/  @!P1 IMAD R43, R2, R8, R43 ;  /* 0x00000008022b9224 */ /* 0x000fe200078e022b */
[----:B------:R-:W-:Y:S06]  /*5410*/  @!P0 BRA `(.L_x_85) ;  /* 0x00000000007c8947 */ /* 0x000fec0003800000 */
[----:B------:R-:W1:Y:S01]  /*5420*/  LDCU.64 UR8, c[0x4][0x80] ;  /* 0x01001000ff0877ac */ /* 0x000e620008000a00 */
[----:B------:R-:W-:Y:S01]  /*5430*/  MOV R2, 0x0 ;  /* 0x0000000000027802 */ /* 0x000fe20000000f00 */
[----:B------:R-:W-:Y:S02]  /*5440*/  HFMA2 R12, -RZ, RZ, 0, 5.9604644775390625e-08 ;  /* 0x00000001ff0c7431 */ /* 0x000fe400000001ff */
[----:B------:R-:W-:Y:S01]  /*5450*/  IMAD.MOV.U32 R8, RZ, RZ, 0x70 ;  /* 0x00000070ff087424 */ /* 0x000fe200078e00ff */
[----:B------:R2:W3:Y:S01]  /*5460*/  LDC.64 R14, c[0x4][R2] ;  /* 0x01000000020e7b82 */ /* 0x0004e20000000a00 */
[----:B------:R-:W4:Y:S01]  /*5470*/  LDCU.64 UR6, c[0x4][0x88] ;  /* 0x01001100ff0677ac */ /* 0x000f220008000a00 */
[----:B------:R-:W-:Y:S01]  /*5480*/  IMAD.MOV.U32 R13, RZ, RZ, RZ ;  /* 0x000000ffff0d7224 */ /* 0x000fe200078e00ff */
[----:B------:R-:W2:Y:S01]  /*5490*/  LDCU.64 UR4, c[0x4][0x8] ;  /* 0x01000100ff0477ac */ /* 0x000ea20008000a00 */
[----:B-1----:R-:W-:Y:S01]  /*54a0*/  MOV R5, UR9 ;  /* 0x0000000900057c02 */ /* 0x002fe20008000f00 */
[----:B------:R-:W-:Y:S01]  /*54b0*/  IMAD.U32 R4, RZ, RZ, UR8 ;  /* 0x00000008ff047e24 */ /* 0x000fe2000f8e00ff */
[----:B----4-:R-:W-:Y:S01]  /*54c0*/  MOV R7, UR7 ;  /* 0x0000000700077c02 */ /* 0x010fe20008000f00 */
[----:B------:R-:W-:Y:S01]  /*54d0*/  IMAD.U32 R6, RZ, RZ, UR6 ;  /* 0x00000006ff067e24 */ /* 0x000fe2000f8e00ff */
[----:B--2---:R-:W-:Y:S01]  /*54e0*/  MOV R11, UR5 ;  /* 0x00000005000b7c02 */ /* 0x004fe20008000f00 */
[----:B------:R-:W-:Y:S02]  /*54f0*/  IMAD.U32 R10, RZ, RZ, UR4 ;  /* 0x00000004ff0a7e24 */ /* 0x000fe4000f8e00ff */
[----:B------:R-:W-:Y:S07]  /*5500*/  LEPC R20, `(.L_x_86) ;  /* 0x000000001014794e */ /* 0x000fee0000000000 */
[----:B---3-5:R-:W-:Y:S05]  /*5510*/  CALL.ABS.NOINC R14 ;  /* 0x000000000e007343 */ /* 0x028fea0003c00000 */
.L_x_86:
[----:B------:R-:W1:Y:S01]  /*5520*/  LDCU.64 UR8, c[0x4][0x80] ;  /* 0x01001000ff0877ac */ /* 0x000e620008000a00 */
[----:B------:R-:W2:Y:S01]  /*5530*/  LDC.64 R2, c[0x4][R2] ;  /* 0x0100000002027b82 */ /* 0x000ea20000000a00 */
[----:B------:R-:W-:Y:S02]  /*5540*/  HFMA2 R12, -RZ, RZ, 0, 5.9604644775390625e-08 ;  /* 0x00000001ff0c7431 */ /* 0x000fe400000001ff */
[----:B------:R-:W-:Y:S02]  /*5550*/  IMAD.MOV.U32 R8, RZ, RZ, 0x70 ;  /* 0x00000070ff087424 */ /* 0x000fe400078e00ff */
[----:B------:R-:W-:Y:S01]  /*5560*/  IMAD.MOV.U32 R13, RZ, RZ, RZ ;  /* 0x000000ffff0d7224 */ /* 0x000fe200078e00ff */
[----:B------:R-:W3:Y:S01]  /*5570*/  LDCU.64 UR6, c[0x4][0x88] ;  /* 0x01001100ff0677ac */ /* 0x000ee20008000a00 */
[----:B------:R-:W4:Y:S01]  /*5580*/  LDCU.64 UR4, c[0x4][0x8] ;  /* 0x01000100ff0477ac */ /* 0x000f220008000a00 */
[----:B-1----:R-:W-:Y:S02]  /*5590*/  MOV R4, UR8 ;  /* 0x0000000800047c02 */ /* 0x002fe40008000f00 */
[----:B------:R-:W-:Y:S02]  /*55a0*/  MOV R5, UR9 ;  /* 0x0000000900057c02 */ /* 0x000fe40008000f00 */
[----:B---3--:R-:W-:Y:S01]  /*55b0*/  MOV R7, UR7 ;  /* 0x0000000700077c02 */ /* 0x008fe20008000f00 */
[----:B------:R-:W-:Y:S01]  /*55c0*/  IMAD.U32 R6, RZ, RZ, UR6 ;  /* 0x00000006ff067e24 */ /* 0x000fe2000f8e00ff */
[----:B----4-:R-:W-:Y:S01]  /*55d0*/  MOV R11, UR5 ;  /* 0x00000005000b7c02 */ /* 0x010fe20008000f00 */
[----:B------:R-:W-:Y:S02]  /*55e0*/  IMAD.U32 R10, RZ, RZ, UR4 ;  /* 0x00000004ff0a7e24 */ /* 0x000fe4000f8e00ff */
[----:B------:R-:W-:Y:S07]  /*55f0*/  LEPC R20, `(.L_x_85) ;  /* 0x000000001014794e */ /* 0x000fee0000000000 */
[----:B--2---:R-:W-:Y:S05]  /*5600*/  CALL.ABS.NOINC R2 ;  /* 0x0000000002007343 */ /* 0x004fea0003c00000 */
.L_x_85:
[----:B------:R-:W-:Y:S05]  /*5610*/  BSYNC.RECONVERGENT B6 ;  /* 0x0000000000067941 */ /* 0x000fea0003800200 */
.L_x_84:
[----:B------:R-:W-:Y:S01]  /*5620*/  ISETP.NE.U32.AND P4, PT, R82, RZ, PT ;  /* 0x000000ff5200720c */ /* 0x000fe20003f85070 */
[----:B------:R-:W-:Y:S01]  /*5630*/  UISETP.NE.AND UP2, UPT, UR50, URZ, UPT ;  /* 0x000000ff3200728c */ /* 0x000fe2000bf45270 */
[----:B------:R-:W-:Y:S01]  /*5640*/  ISETP.NE.U32.AND P2, PT, RZ, UR38, PT ;  /* 0x00000026ff007c0c */ /* 0x000fe2000bf45070 */
[----:B------:R-:W-:Y:S01]  /*5650*/  UISETP.NE.U32.AND UP1, UPT, UR44, URZ, UPT ;  /* 0x000000ff2c00728c */ /* 0x000fe2000bf25070 */
[----:B------:R-:W-:Y:S01]  /*5660*/  ISETP.NE.AND.EX P4, PT, R83, RZ, PT, P4 ;  /* 0x000000ff5300720c */ /* 0x000fe20003f85340 */
[----:B------:R-:W-:Y:S01]  /*5670*/  UPLOP3.LUT UP0, UPT, UPT, UPT, UPT, 0x40, 0x4 ;  /* 0x000000000004789c */ /* 0x000fe20003f0e870 */
[----:B------:R-:W-:Y:S01]  /*5680*/  ISETP.NE.AND.EX P2, PT, RZ, UR39, PT, P2 ;  /* 0x00000027ff007c0c */ /* 0x000fe2000bf45320 */
[----:B------:R-:W-:Y:S01]  /*5690*/  UISETP.NE.AND.EX UP1, UPT, UR45, URZ, UPT, UP1 ;  /* 0x000000ff2d00728c */ /* 0x000fe2000bf25310 */
[----:B------:R-:W-:Y:S04]  /*56a0*/  PLOP3.LUT P1, PT, PT, PT, UP2, 0x80, 0x8 ;  /* 0x000000000008781c */ /* 0x000fe80003f2f028 */
[----:B------:R-:W-:Y:S06]  /*56b0*/  @UP2 UPLOP3.LUT UP0, UPT, UPT, UPT, UP1, 0x80, 0x8 ;  /* 0x000000000008289c */ /* 0x000fec0003f0f010 */
[----:B------:R-:W-:Y:S01]  /*56c0*/  PLOP3.LUT P0, PT, PT, PT, UP0, 0x80, 0x8 ;  /* 0x000000000008781c */ /* 0x000fe20003f0f008 */
[----:B------:R-:W-:Y:S01]  /*56d0*/  @!UPT UIADD3 URZ, UPT, UPT, URZ, URZ, URZ ;  /* 0x000000fffffff290 */ /* 0x000fe2000fffe0ff */
[----:B------:R-:W-:Y:S11]  /*56e0*/  BRA.U !UP1, `(.L_x_87) ;  /* 0x0000000109387547 */ /* 0x000ff6000b800000 */
[----:B------:R-:W-:Y:S01]  /*56f0*/  UISETP.NE.U32.AND UP0, UPT, UR38, URZ, UPT ;  /* 0x000000ff2600728c */ /* 0x000fe2000bf05070 */
[----:B------:R-:W-:Y:S02]  /*5700*/  HFMA2 R0, -RZ, RZ, 0, 5.9604644775390625e-08 ;  /* 0x00000001ff007431 */ /* 0x000fe400000001ff */
[----:B------:R-:W-:Y:S01]  /*5710*/  IMAD.MOV.U32 R88, RZ, RZ, 0x1 ;  /* 0x00000001ff587424 */ /* 0x000fe200078e00ff */
[----:B------:R-:W-:Y:S06]  /*5720*/  UISETP.NE.AND.EX UP0, UPT, UR39, URZ, UPT, UP0 ;  /* 0x000000ff2700728c */ /* 0x000fec000bf05300 */
[----:B------:R-:W-:Y:S05]  /*5730*/  PLOP3.LUT P3, PT, PT, PT, UP0, 0x80, 0x8 ;  /* 0x000000000008781c */ /* 0x000fea0003f6f008 */
[----:B------:R-:W1:Y:S01]  /*5740*/  @UP0 LDCU.64 UR6, c[0x0][0x888] ;  /* 0x00011100ff0607ac */ /* 0x000e620008000a00 */
[----:B------:R-:W-:Y:S07]  /*5750*/  @UP0 UIMAD UR4, UR36, UR44, URZ ;  /* 0x0000002c240402a4 */ /* 0x000fee000f8e02ff */
[----:B------:R-:W-:Y:S01]  /*5760*/  @!P3 PRMT R88, R0, 0x7610, R88 ;  /* 0x000076100058b816 */ /* 0x000fe20000000058 */
[----:B-1----:R-:W-:Y:S03]  /*5770*/  @UP0 UIMAD.WIDE UR6, UR4, 0x4, UR6 ;  /* 0x00000004040608a5 */ /* 0x002fe6000f8e0206 */
[----:B------:R-:W1:Y:S03]  /*5780*/  @!UP0 LDCU UR4, c[0x0][0x880] ;  /* 0x00011000ff0487ac */ /* 0x000e660008000800 */
[----:B------:R-:W-:Y:S01]  /*5790*/  IMAD.U32 R2, RZ, RZ, UR6 ;  /* 0x00000006ff027e24 */ /* 0x000fe2000f8e00ff */
[----:B------:R-:W-:Y:S05]  /*57a0*/  MOV R3, UR7 ;  /* 0x0000000700037c02 */ /* 0x000fea0008000f00 */
[----:B-----5:R2:W5:Y:S02]  /*57b0*/  @P3 LDG.E R49, desc[UR46][R2.64] ;  /* 0x0000002e02313981 */ /* 0x020564000c1e1900 */
[----:B-12---:R-:W-:Y:S02]  /*57c0*/  @!P3 IMAD.U32 R49, RZ, RZ, UR4 ;  /* 0x00000004ff31be24 */ /* 0x006fe4000f8e00ff */
.L_x_87:
[----:B------:R-:W-:Y:S05]  /*57d0*/  @!P4 BRA `(.L_x_88) ;  /* 0x000000000020c947 */ /* 0x000fea0003800000 */
[----:B------:R-:W-:Y:S04]  /*57e0*/  ISETP.NE.U32.AND P3, PT, R80, RZ, PT ;  /* 0x000000ff5000720c */ /* 0x000fe80003f65070 */
[----:B------:R-:W-:Y:S11]  /*57f0*/  ISETP.NE.AND.EX P3, PT, R81, RZ, PT, P3 ;  /* 0x000000ff5100720c */ /* 0x000ff60003f65330 */
[----:B------:R-:W-:Y:S02]  /*5800*/  @!UPT UIADD3 URZ, UPT, UPT, URZ, URZ, URZ ;  /* 0x000000fffffff290 */ /* 0x000fe4000fffe0ff */
[----:B------:R-:W1:Y:S01]  /*5810*/  @P3 LDC.64 R2, c[0x0][0x8a8] ;  /* 0x00022a00ff023b82 */ /* 0x000e620000000a00 */
[----:B------:R-:W-:Y:S04]  /*5820*/  @P3 IMAD R0, R82, UR36, RZ ;  /* 0x0000002452003c24 */ /* 0x000fe8000f8e02ff */
[----:B-1----:R-:W-:Y:S05]  /*5830*/  @P3 IMAD.WIDE R2, R0, 0x4, R2 ;  /* 0x0000000400023825 */ /* 0x002fea00078e0202 */
[----:B-----5:R1:W5:Y:S02]  /*5840*/  @P3 LDG.E R47, desc[UR46][R2.64] ;  /* 0x0000002e022f3981 */ /* 0x020364000c1e1900 */
[----:B-1----:R-:W2:Y:S02]  /*5850*/  @!P3 LDC R47, c[0x0][0x8a0] ;  /* 0x00022800ff2fbb82 */ /* 0x002ea40000000800 */
.L_x_88:
[----:B-----5:R-:W-:Y:S01]  /*5860*/  FSETP.NEU.AND P3, PT, R49, RZ, PT ;  /* 0x000000ff3100720b */ /* 0x020fe20003f6d000 */
[----:B------:R-:W-:Y:S01]  /*5870*/  BSSY B1, `(.L_x_89) ;  /* 0x0000039000017945 */ /* 0x000fe20003800000 */
[----:B------:R-:W-:Y:S01]  /*5880*/  SEL R3, RZ, 0xffffffff, P2 ;  /* 0xffffffffff037807 */ /* 0x000fe20001000000 */
[----:B------:R-:W-:Y:S01]  /*5890*/  IMAD.MOV.U32 R66, RZ, RZ, 0x1 ;  /* 0x00000001ff427424 */ /* 0x000fe200078e00ff */
[----:B------:R-:W-:Y:S01]  /*58a0*/  @P1 LOP3.LUT P2, RZ, R88, 0xff, RZ, 0xc0, !PT ;  /* 0x000000ff58ff1812 */ /* 0x000fe2000784c0ff */
[----:B------:R-:W-:Y:S01]  /*58b0*/  IMAD R48, R45, 0x80, R46 ;  /* 0x000000802d307824 */ /* 0x000fe200078e022e */
[----:B------:R-:W-:Y:S01]  /*58c0*/  @P1 SEL R0, RZ, 0xffffffff, P3 ;  /* 0xffffffffff001807 */ /* 0x000fe20001800000 */
[----:B------:R-:W-:Y:S01]  /*58d0*/  IMAD R106, R101, -0x10, R99 ;  /* 0xfffffff0656a7824 */ /* 0x000fe200078e0263 */
[----:B------:R-:W-:Y:S01]  /*58e0*/  LOP3.LUT R97, R97, 0x1, RZ, 0x3c, !PT ;  /* 0x0000000161617812 */ /* 0x000fe200078e3cff */
[----:B------:R-:W-:Y:S01]  /*58f0*/  IMAD.MOV.U32 R65, RZ, RZ, RZ ;  /* 0x000000ffff417224 */ /* 0x000fe200078e00ff */
[----:B------:R-:W-:Y:S02]  /*5900*/  @P0 SEL R0, R3, R0, !P2 ;  /* 0x0000000003000207 */ /* 0x000fe40005000000 */
[----:B------:R-:W-:Y:S02]  /*5910*/  CS2R R78, SRZ ;  /* 0x00000000004e7805 */ /* 0x000fe4000001ff00 */
[----:B------:R-:W-:Y:S02]  /*5920*/  LEA R64, R45, UR48, 0x3 ;  /* 0x000000302d407c11 */ /* 0x000fe4000f8e18ff */
[----:B------:R-:W-:Y:S02]  /*5930*/  CS2R R76, SRZ ;  /* 0x00000000004c7805 */ /* 0x000fe4000001ff00 */
[----:B------:R-:W-:Y:S02]  /*5940*/  @P1 LOP3.LUT R0, R0, 0x1, RZ, 0xc0, !PT ;  /* 0x0000000100001812 */ /* 0x000fe400078ec0ff */
[----:B------:R-:W-:Y:S02]  /*5950*/  CS2R R70, SRZ ;  /* 0x0000000000467805 */ /* 0x000fe4000001ff00 */
[----:B------:R-:W-:Y:S02]  /*5960*/  PLOP3.LUT P2, PT, PT, PT, UP1, 0x80, 0x8 ;  /* 0x000000000008781c */ /* 0x000fe40003f4f018 */
[----:B------:R-:W-:Y:S02]  /*5970*/  CS2R R68, SRZ ;  /* 0x0000000000447805 */ /* 0x000fe4000001ff00 */
[----:B------:R-:W-:Y:S02]  /*5980*/  ISETP.NE.U32.OR P5, PT, R0, 0x1, !P1 ;  /* 0x000000010000780c */ /* 0x000fe40004fa5470 */
[----:B------:R-:W-:Y:S02]  /*5990*/  CS2R R62, SRZ ;  /* 0x00000000003e7805 */ /* 0x000fe4000001ff00 */
[----:B------:R-:W-:Y:S02]  /*59a0*/  LOP3.LUT P4, R104, R88, 0xff, RZ, 0xc0, !PT ;  /* 0x000000ff58687812 */ /* 0x000fe4000788c0ff */
[----:B------:R-:W-:Y:S02]  /*59b0*/  CS2R R60, SRZ ;  /* 0x00000000003c7805 */ /* 0x000fe4000001ff00 */
[----:B------:R-:W-:Y:S02]  /*59c0*/  SEL R2, RZ, 0xffffffff, P3 ;  /* 0xffffffffff027807 */ /* 0x000fe40001800000 */
[----:B------:R-:W-:Y:S02]  /*59d0*/  CS2R R58, SRZ ;  /* 0x00000000003a7805 */ /* 0x000fe4000001ff00 */
[----:B------:R-:W-:Y:S02]  /*59e0*/  P2R R107, PR, RZ, 0x20 ;  /* 0x00000020ff6b7803 */ /* 0x000fe40000000000 */
[----:B------:R-:W-:Y:S02]  /*59f0*/  CS2R R56, SRZ ;  /* 0x0000000000387805 */ /* 0x000fe4000001ff00 */
[----:B------:R-:W-:Y:S02]  /*5a00*/  @P2 SEL R2, R3, R2, !P4 ;  /* 0x0000000203022207 */ /* 0x000fe40006000000 */
[----:B------:R-:W-:Y:S02]  /*5a10*/  @P5 SHF.L.U32 R0, R97, 0x1f, RZ ;  /* 0x0000001f61005819 */ /* 0x000fe400000006ff */
[----:B------:R-:W-:Y:S02]  /*5a20*/  LOP3.LUT R2, R2, 0x1, RZ, 0xc0, !PT ;  /* 0x0000000102027812 */ /* 0x000fe400078ec0ff */
[----:B------:R1:W3:Y:S02]  /*5a30*/  @P5 SYNCS.PHASECHK.TRANS64.TRYWAIT P1, [UR48+0x30], R0 ;  /* 0x00003000ff0055a7 */ /* 0x0002e40008021130 */
[----:B------:R-:W-:Y:S04]  /*5a40*/  ISETP.NE.U32.AND P2, PT, R2, 0x1, PT ;  /* 0x000000010200780c */ /* 0x000fe80003f45070 */
[----:B------:R-:W-:Y:S02]  /*5a50*/  P2R R67, PR, RZ, 0x4 ;  /* 0x00000004ff437803 */ /* 0x000fe40000000000 */
[----:B-1----:R-:W-:Y:S04]  /*5a60*/  SHF.L.U32 R0, R96, 0x1f, RZ ;  /* 0x0000001f60007819 */ /* 0x002fe800000006ff */
[----:B------:R1:W4:Y:S01]  /*5a70*/  SYNCS.PHASECHK.TRANS64.TRYWAIT P0, [R64+URZ+0xa0], R0 ;  /* 0x0000a000400075a7 */ /* 0x00032200080011ff */
[----:B---3--:R-:W-:Y:S01]  /*5a80*/  @P5 SEL R66, RZ, 0x1, !P1 ;  /* 0x00000001ff425807 */ /* 0x008fe20004800000 */
[----:B-1----:R-:W-:Y:S06]  /*5a90*/  @!P5 BRA `(.L_x_90) ;  /* 0x000000000058d947 */ /* 0x002fec0003800000 */
[----:B------:R-:W-:Y:S01]  /*5aa0*/  IMAD.MOV.U32 R79, RZ, RZ, RZ ;  /* 0x000000ffff4f7224 */ /* 0x000fe200078e00ff */
[----:B------:R-:W-:Y:S01]  /*5ab0*/  ISETP.NE.AND P1, PT, R66, RZ, PT ;  /* 0x000000ff4200720c */ /* 0x000fe20003f25270 */
[----:B------:R-:W-:Y:S01]  /*5ac0*/  BSSY B0, `(.L_x_91) ;  /* 0x000000c000007945 */ /* 0x000fe20003800000 */
[----:B------:R-:W-:Y:S02]  /*5ad0*/  CS2R R58, SRZ ;  /* 0x00000000003a7805 */ /* 0x000fe4000001ff00 */
[----:B------:R-:W-:Y:S02]  /*5ae0*/  CS2R R56, SRZ ;  /* 0x0000000000387805 */ /* 0x000fe4000001ff00 */
[----:B------:R-:W-:Y:S02]  /*5af0*/  CS2R R62, SRZ ;  /* 0x00000000003e7805 */ /* 0x000fe4000001ff00 */
[----:B------:R-:W-:Y:S02]  /*5b00*/  CS2R R60, SRZ ;  /* 0x00000000003c7805 */ /* 0x000fe4000001ff00 */
[----:B------:R-:W-:Y:S02]  /*5b10*/  CS2R R70, SRZ ;  /* 0x0000000000467805 */ /* 0x000fe4000001ff00 */
[----:B------:R-:W-:Y:S02]  /*5b20*/  CS2R R68, SRZ ;  /* 0x0000000000447805 */ /* 0x000fe4000001ff00 */
[----:B------:R-:W-:Y:S01]  /*5b30*/  CS2R R76, SRZ ;  /* 0x00000000004c7805 */ /* 0x000fe2000001ff00 */
[----:B------:R-:W-:Y:S06]  /*5b40*/  @P1 BRA `(.L_x_92) ;  /* 0x00000000000c1947 */ /* 0x000fec0003800000 */
[----:B------:R-:W-:Y:S04]  /*5b50*/  SHF.L.U32 R3, R97, 0x1f, RZ ;  /* 0x0000001f61037819 */ /* 0x000fe800000006ff */
[----:B------:R-:W1:Y:S02]  /*5b60*/  SYNCS.PHASECHK.TRANS64.TRYWAIT P1, [UR48+0x30], R3 ;  /* 0x00003003ff0075a7 */ /* 0x000e640008021130 */
[----:B-1----:R-:W-:Y:S05]  /*5b70*/  @!P1 BRA `(.L_x_93) ;  /* 0x0000003c004c9947 */ /* 0x002fea0003800000 */
.L_x_92:
[----:B------:R-:W-:Y:S05]  /*5b80*/  BSYNC B0 ;  /* 0x0000000000007941 */ /* 0x000fea0003800000 */
.L_x_91:
[----:B------:R-:W-:Y:S01]  /*5b90*/  ISETP.NE.AND P1, PT, R67, RZ, PT ;  /* 0x000000ff4300720c */ /* 0x000fe20003f25270 */
[----:B------:R-:W-:Y:S11]  /*5ba0*/  HFMA2 R65, -RZ, RZ, 0, 5.9604644775390625e-08 ;  /* 0x00000001ff417431 */ /* 0x000ff600000001ff */
[----:B------:R-:W-:Y:S01]  /*5bb0*/  @!UPT UIADD3 URZ, UPT, UPT, URZ, URZ, URZ ;  /* 0x000000fffffff290 */ /* 0x000fe2000fffe0ff */
[----:B------:R3:W1:Y:S04]  /*5bc0*/  @P1 LDS.128 R56, [R100] ;  /* 0x0000000064381984 */ /* 0x0006680000000c00 */
[----:B------:R3:W1:Y:S04]  /*5bd0*/  @P1 LDS.128 R60, [R99+0x10] ;  /* 0x00001000633c1984 */ /* 0x0006680000000c00 */
[----:B------:R3:W1:Y:S04]  /*5be0*/  @P1 LDS.128 R68, [R98+0x20] ;  /* 0x0000200062441984 */ /* 0x0006680000000c00 */
[----:B------:R3:W1:Y:S02]  /*5bf0*/  @P1 LDS.128 R76, [R106+0x30] ;  /* 0x000030006a4c1984 */ /* 0x0006640000000c00 */
.L_x_90:
[----:B------:R-:W-:Y:S05]  /*5c00*/  BSYNC B1 ;  /* 0x0000000000017941 */ /* 0x000fea0003800000 */
.L_x_89:
[----:B-1----:R-:W-:Y:S04]  /*5c10*/  SHF.R.U32.HI R2, RZ, 0x15, R48 ;  /* 0x00000015ff027819 */ /* 0x002fe80000011630 */
[----:B------:R-:W-:Y:S01]  /*5c20*/  LOP3.LUT P1, RZ, R2, 0x3, R92, 0x48, !PT ;  /* 0x0000000302ff7812 */ /* 0x000fe2000782485c */
[----:B------:R-:W-:Y:S01]  /*5c30*/  @!UPT UIADD3 URZ, UPT, UPT, URZ, URZ, URZ ;  /* 0x000000fffffff290 */ /* 0x000fe2000fffe0ff */
[----:B----4-:R-:W-:Y:S11]  /*5c40*/  @P0 BRA `(.L_x_94) ;  /* 0x0000000000080947 */ /* 0x010ff60003800000 */
[----:B------:R-:W1:Y:S02]  /*5c50*/  SYNCS.PHASECHK.TRANS64.TRYWAIT P0, [R64+URZ+0xa0], R0 ;  /* 0x0000a000400075a7 */ /* 0x000e6400080011ff */
[----:B-1----:R-:W-:Y:S05]  /*5c60*/  @!P0 BRA `(.L_x_95) ;  /* 0x0000003c00288947 */ /* 0x002fea0003800000 */
.L_x_94:
[----:B------:R-:W-:Y:S05]  /*5c70*/  @!P1 BRA `(.L_x_96) ;  /* 0x0000000000409947 */ /* 0x000fea0003800000 */
[----:B------:R-:W4:Y:S01]  /*5c80*/  LDCU.64 UR8, c[0x4][0x70] ;  /* 0x01000e00ff0877ac */ /* 0x000f220008000a00 */
[----:B------:R-:W-:Y:S01]  /*5c90*/  MOV R3, 0x0 ;  /* 0x0000000000037802 */ /* 0x000fe20000000f00 */
[----:B------:R-:W-:Y:S02]  /*5ca0*/  HFMA2 R12, -RZ, RZ, 0, 5.9604644775390625e-08 ;  /* 0x00000001ff0c7431 */ /* 0x000fe400000001ff */
[----:B------:R-:W-:Y:S02]  /*5cb0*/  IMAD.MOV.U32 R8, RZ, RZ, 0x192 ;  /* 0x00000192ff087424 */ /* 0x000fe400078e00ff */
[----:B------:R-:W-:Y:S01]  /*5cc0*/  IMAD.MOV.U32 R13, RZ, RZ, RZ ;  /* 0x000000ffff0d7224 */ /* 0x000fe200078e00ff */
[----:B------:R-:W5:Y:S01]  /*5cd0*/  LDCU.64 UR6, c[0x4][0x78] ;  /* 0x01000f00ff0677ac */ /* 0x000f620008000a00 */
[----:B------:R-:W1:Y:S01]  /*5ce0*/  LDC.64 R2, c[0x4][R3] ;  /* 0x0100000003027b82 */ /* 0x000e620000000a00 */
[----:B------:R-:W2:Y:S01]  /*5cf0*/  LDCU.64 UR4, c[0x4][0x10] ;  /* 0x01000200ff0477ac */ /* 0x000ea20008000a00 */
[----:B----4-:R-:W-:Y:S01]  /*5d00*/  MOV R5, UR9 ;  /* 0x0000000900057c02 */ /* 0x010fe20008000f00 */
[----:B------:R-:W-:Y:S01]  /*5d10*/  IMAD.U32 R4, RZ, RZ, UR8 ;  /* 0x00000008ff047e24 */ /* 0x000fe2000f8e00ff */
[----:B-----5:R-:W-:Y:S01]  /*5d20*/  MOV R7, UR7 ;  /* 0x0000000700077c02 */ /* 0x020fe20008000f00 */
[----:B------:R-:W-:Y:S01]  /*5d30*/  IMAD.U32 R6, RZ, RZ, UR6 ;  /* 0x00000006ff067e24 */ /* 0x000fe2000f8e00ff */
[----:B--2---:R-:W-:Y:S01]  /*5d40*/  MOV R11, UR5 ;  /* 0x00000005000b7c02 */ /* 0x004fe20008000f00 */
[----:B------:R-:W-:Y:S02]  /*5d50*/  IMAD.U32 R10, RZ, RZ, UR4 ;  /* 0x00000004ff0a7e24 */ /* 0x000fe4000f8e00ff */
[----:B------:R-:W-:Y:S07]  /*5d60*/  LEPC R20, `(.L_x_96) ;  /* 0x000000001014794e */ /* 0x000fee0000000000 */
[----:B-1-3--:R-:W-:Y:S05]  /*5d70*/  CALL.ABS.NOINC R2 ;  /* 0x0000000002007343 */ /* 0x00afea0003c00000 */
.L_x_96:
[----:B------:R-:W-:Y:S05]  /*5d80*/  WARPSYNC.ALL ;  /* 0x0000000000007948 */ /* 0x000fea0003800000 */
[----:B------:R-:W-:Y:S01]  /*5d90*/  R2UR UR4, R48 ;  /* 0x00000000300472ca */ /* 0x000fe200000e0000 */
[--C-:B------:R-:W-:Y:S01]  /*5da0*/  HADD2.F32 R50, -RZ, R56.reuse.H0_H0 ;  /* 0x20000038ff327230 */ /* 0x100fe20000004100 */
[----:B------:R-:W-:Y:S01]  /*5db0*/  ISETP.NE.AND P0, PT, R102, RZ, PT ;  /* 0x000000ff6600720c */ /* 0x000fe20003f05270 */
[----:B------:R-:W-:Y:S01]  /*5dc0*/  HADD2.F32 R51, -RZ, R56.H1_H1 ;  /* 0x30000038ff337230 */ /* 0x000fe20000004100 */
[----:B------:R-:W-:Y:S01]  /*5dd0*/  BSSY.RECONVERGENT B0, `(.L_x_97) ;  /* 0x0000086000007945 */ /* 0x000fe20003800200 */
[--C-:B------:R-:W-:Y:S08]  /*5de0*/  HADD2.F32 R52, -RZ, R57.reuse.H0_H0 ;  /* 0x20000039ff347230 */ /* 0x100ff00000004100 */
[----:B------:R-:W1:Y:S02]  /*5df0*/  LDTM.x32 R4, tmem[UR4] ;  /* 0x00000004000479ee */ /* 0x000e6400082c0000 */
[C---:B-12---:R-:W-:Y:S01]  /*5e00*/  FMUL R0, R47.reuse, R4 ;  /* 0x000000042f007220 */ /* 0x046fe20000400000 */
[C---:B------:R-:W-:Y:S01]  /*5e10*/  FMUL R2, R47.reuse, R5 ;  /* 0x000000052f027220 */ /* 0x040fe20000400000 */
[C---:B------:R-:W-:Y:S01]  /*5e20*/  FMUL R4, R47.reuse, R8 ;  /* 0x000000082f047220 */ /* 0x040fe20000400000 */
[----:B------:R-:W-:Y:S01]  /*5e30*/  FMUL R3, R47, R6 ;  /* 0x000000062f037220 */ /* 0x000fe20000400000 */
[C---:B------:R-:W-:Y:S01]  /*5e40*/  FFMA R0, R49.reuse, R50, R0 ;  /* 0x0000003231007223 */ /* 0x040fe20000000000 */
[----:B------:R-:W-:Y:S01]  /*5e50*/  FFMA R2, R49, R51, R2 ;  /* 0x0000003331027223 */ /* 0x000fe20000000002 */
[C---:B------:R-:W-:Y:S01]  /*5e60*/  FMUL R5, R47.reuse, R9 ;  /* 0x000000092f057220 */ /* 0x040fe20000400000 */
        /* <DEDUP_REMOVED lines=16> */
[----:B------:R-:W-:Y:S02]  /*5f70*/  HADD2.F32 R32, -RZ, R57.H1_H1 ;  /* 0x30000039ff207230 */ /* 0x000fe40000004100 */
[C---:B------:R-:W-:Y:S01]  /*5f80*/  FMUL R26, R47.reuse, R30 ;  /* 0x0000001e2f1a7220 */ /* 0x040fe20000400000 */
[----:B------:R-:W-:Y:S01]  /*5f90*/  FMUL R29, R47, R33 ;  /* 0x000000212f1d7220 */ /* 0x000fe20000400000 */
[--C-:B------:R-:W-:Y:S02]  /*5fa0*/  HADD2.F32 R33, -RZ, R58.reuse.H0_H0 ;  /* 0x2000003aff217230 */ /* 0x100fe40000004100 */
[----:B------:R-:W-:Y:S01]  /*5fb0*/  FFMA R3, R49, R52, R3 ;  /* 0x0000003431037223 */ /* 0x000fe20000000003 */
[C---:B------:R-:W-:Y:S01]  /*5fc0*/  FMUL R7, R47.reuse, R7 ;  /* 0x000000072f077220 */ /* 0x040fe20000400000 */
[----:B------:R-:W-:Y:S01]  /*5fd0*/  FMUL R30, R47, R34 ;  /* 0x000000222f1e7220 */ /* 0x000fe20000400000 */
[----:B------:R-:W-:Y:S01]  /*5fe0*/  HADD2.F32 R34, -RZ, R58.H1_H1 ;  /* 0x3000003aff227230 */ /* 0x000fe20000004100 */
[----:B------:R-:W-:Y:S01]  /*5ff0*/  F2FP.F16.F32.PACK_AB R52, R2, R0 ;  /* 0x000000000234723e */ /* 0x000fe200000000ff */
[--C-:B------:R-:W-:Y:S02]  /*6000*/  HADD2.F32 R0, -RZ, R59.reuse.H0_H0 ;  /* 0x2000003bff007230 */ /* 0x100fe40000004100 */
[C---:B------:R-:W-:Y:S01]  /*6010*/  FFMA R7, R49.reuse, R32, R7 ;  /* 0x0000002031077223 */ /* 0x040fe20000000007 */
[----:B------:R-:W-:Y:S02]  /*6020*/  HADD2.F32 R2, -RZ, R59.H1_H1 ;  /* 0x3000003bff027230 */ /* 0x000fe40000004100 */
[C---:B------:R-:W-:Y:S01]  /*6030*/  FFMA R4, R49.reuse, R33, R4 ;  /* 0x0000002131047223 */ /* 0x040fe20000000004 */
[C---:B------:R-:W-:Y:S01]  /*6040*/  FFMA R5, R49.reuse, R34, R5 ;  /* 0x0000002231057223 */ /* 0x040fe20000000005 */
[----:B------:R-:W-:Y:S01]  /*6050*/  FFMA R6, R49, R0, R6 ;  /* 0x0000000031067223 */ /* 0x000fe20000000006 */
[--C-:B------:R-:W-:Y:S02]  /*6060*/  HADD2.F32 R0, -RZ, R60.reuse.H0_H0 ;  /* 0x2000003cff007230 */ /* 0x100fe40000004100 */
[----:B------:R-:W-:Y:S01]  /*6070*/  FMUL R11, R47, R11 ;  /* 0x0000000b2f0b7220 */ /* 0x000fe20000400000 */
[----:B------:R-:W-:Y:S01]  /*6080*/  F2FP.F16.F32.PACK_AB R53, R7, R3 ;  /* 0x000000030735723e */ /* 0x000fe200000000ff */
[--C-:B------:R-:W-:Y:S02]  /*6090*/  HADD2.F32 R3, -RZ, R61.reuse.H0_H0 ;  /* 0x2000003dff037230 */ /* 0x100fe40000004100 */
[----:B------:R-:W-:Y:S01]  /*60a0*/  FMUL R15, R47, R15 ;  /* 0x0000000f2f0f7220 */ /* 0x000fe20000400000 */
[C---:B------:R-:W-:Y:S01]  /*60b0*/  FFMA R11, R49.reuse, R2, R11 ;  /* 0x00000002310b7223 */ /* 0x040fe2000000000b */
[----:B------:R-:W-:Y:S02]  /*60c0*/  HADD2.F32 R2, -RZ, R60.H1_H1 ;  /* 0x3000003cff027230 */ /* 0x000fe40000004100 */
[----:B------:R-:W-:Y:S01]  /*60d0*/  FFMA R8, R49, R0, R8 ;  /* 0x0000000031087223 */ /* 0x000fe20000000008 */
[----:B------:R-:W-:Y:S02]  /*60e0*/  HADD2.F32 R0, -RZ, R61.H1_H1 ;  /* 0x3000003dff007230 */ /* 0x000fe40000004100 */
[C---:B------:R-:W-:Y:S01]  /*60f0*/  FMUL R19, R47.reuse, R19 ;  /* 0x000000132f137220 */ /* 0x040fe20000400000 */
[----:B------:R-:W-:Y:S01]  /*6100*/  FMUL R23, R47, R23 ;  /* 0x000000172f177220 */ /* 0x000fe20000400000 */
[C---:B------:R-:W-:Y:S01]  /*6110*/  FFMA R9, R49.reuse, R2, R9 ;  /* 0x0000000231097223 */ /* 0x040fe20000000009 */
[C---:B------:R-:W-:Y:S01]  /*6120*/  FFMA R10, R49.reuse, R3, R10 ;  /* 0x00000003310a7223 */ /* 0x040fe2000000000a */
[----:B------:R-:W-:Y:S01]  /*6130*/  FFMA R15, R49, R0, R15 ;  /* 0x00000000310f7223 */ /* 0x000fe2000000000f */
[--C-:B------:R-:W-:Y:S02]  /*6140*/  HADD2.F32 R2, -RZ, R62.reuse.H0_H0 ;  /* 0x2000003eff027230 */ /* 0x100fe40000004100 */
[----:B------:R-:W-:Y:S01]  /*6150*/  FMUL R27, R47, R27 ;  /* 0x0000001b2f1b7220 */ /* 0x000fe20000400000 */
[----:B------:R-:W-:Y:S01]  /*6160*/  HADD2.F32 R0, -RZ, R62.H1_H1 ;  /* 0x3000003eff007230 */ /* 0x000fe20000004100 */
[----:B------:R-:W-:Y:S01]  /*6170*/  F2FP.F16.F32.PACK_AB R54, R5, R4 ;  /* 0x000000040536723e */ /* 0x000fe200000000ff */
[--C-:B------:R-:W-:Y:S02]  /*6180*/  HADD2.F32 R3, -RZ, R63.reuse.H0_H0 ;  /* 0x2000003fff037230 */ /* 0x100fe40000004100 */
[C---:B------:R-:W-:Y:S01]  /*6190*/  FFMA R12, R49.reuse, R2, R12 ;  /* 0x00000002310c7223 */ /* 0x040fe2000000000c */
[--C-:B------:R-:W-:Y:S02]  /*61a0*/  HADD2.F32 R2, -RZ, R68.reuse.H0_H0 ;  /* 0x20000044ff027230 */ /* 0x100fe40000004100 */
[C---:B------:R-:W-:Y:S01]  /*61b0*/  FFMA R13, R49.reuse, R0, R13 ;  /* 0x00000000310d7223 */ /* 0x040fe2000000000d */
[----:B------:R-:W-:Y:S02]  /*61c0*/  HADD2.F32 R0, -RZ, R63.H1_H1 ;  /* 0x3000003fff007230 */ /* 0x000fe40000004100 */
[----:B------:R-:W-:Y:S01]  /*61d0*/  FFMA R14, R49, R3, R14 ;  /* 0x00000003310e7223 */ /* 0x000fe2000000000e */
[----:B------:R-:W-:Y:S01]  /*61e0*/  HADD2.F32 R3, -RZ, R68.H1_H1 ;  /* 0x30000044ff037230 */ /* 0x000fe20000004100 */
[----:B------:R-:W-:Y:S01]  /*61f0*/  F2FP.F16.F32.PACK_AB R55, R11, R6 ;  /* 0x000000060b37723e */ /* 0x000fe200000000ff */
[----:B------:R-:W-:Y:S01]  /*6200*/  FMUL R31, R47, R31 ;  /* 0x0000001f2f1f7220 */ /* 0x000fe20000400000 */
[C---:B------:R-:W-:Y:S01]  /*6210*/  FFMA R19, R49.reuse, R0, R19 ;  /* 0x0000000031137223 */ /* 0x040fe20000000013 */
[--C-:B------:R-:W-:Y:S02]  /*6220*/  HADD2.F32 R0, -RZ, R69.reuse.H0_H0 ;  /* 0x20000045ff007230 */ /* 0x100fe40000004100 */
[C---:B------:R-:W-:Y:S01]  /*6230*/  FFMA R16, R49.reuse, R2, R16 ;  /* 0x0000000231107223 */ /* 0x040fe20000000010 */
[----:B------:R1:W-:Y:S01]  /*6240*/  STS.128 [R100], R52 ;  /* 0x0000003464007388 */ /* 0x0003e20000000c00 */
[C---:B------:R-:W-:Y:S01]  /*6250*/  FFMA R17, R49.reuse, R3, R17 ;  /* 0x0000000331117223 */ /* 0x040fe20000000011 */
[----:B------:R-:W-:Y:S02]  /*6260*/  HADD2.F32 R2, -RZ, R69.H1_H1 ;  /* 0x30000045ff027230 */ /* 0x000fe40000004100 */
[----:B------:R-:W-:Y:S01]  /*6270*/  FFMA R18, R49, R0, R18 ;  /* 0x0000000031127223 */ /* 0x000fe20000000012 */
[--C-:B------:R-:W-:Y:S01]  /*6280*/  HADD2.F32 R0, -RZ, R70.reuse.H0_H0 ;  /* 0x20000046ff007230 */ /* 0x100fe20000004100 */
[----:B------:R-:W-:Y:S01]  /*6290*/  F2FP.F16.F32.PACK_AB R8, R9, R8 ;  /* 0x000000080908723e */ /* 0x000fe200000000ff */
[--C-:B------:R-:W-:Y:S02]  /*62a0*/  HADD2.F32 R3, -RZ, R71.reuse.H0_H0 ;  /* 0x20000047ff037230 */ /* 0x100fe40000004100 */
[C---:B------:R-:W-:Y:S01]  /*62b0*/  FFMA R23, R49.reuse, R2, R23 ;  /* 0x0000000231177223 */ /* 0x040fe20000000017 */
[----:B------:R-:W-:Y:S02]  /*62c0*/  HADD2.F32 R2, -RZ, R70.H1_H1 ;  /* 0x30000046ff027230 */ /* 0x000fe40000004100 */
[----:B------:R-:W-:Y:S01]  /*62d0*/  FFMA R20, R49, R0, R20 ;  /* 0x0000000031147223 */ /* 0x000fe20000000014 */
[----:B------:R-:W-:Y:S01]  /*62e0*/  HADD2.F32 R0, -RZ, R71.H1_H1 ;  /* 0x30000047ff007230 */ /* 0x000fe20000004100 */
[----:B------:R-:W-:Y:S01]  /*62f0*/  F2FP.F16.F32.PACK_AB R9, R15, R10 ;  /* 0x0000000a0f09723e */ /* 0x000fe200000000ff */
[----:B------:R-:W-:Y:S02]  /*6300*/  HADD2.F32 R4, -RZ, R79.H0_H0 ;  /* 0x2000004fff047230 */ /* 0x000fe40000004100 */
[C---:B------:R-:W-:Y:S01]  /*6310*/  FFMA R21, R49.reuse, R2, R21 ;  /* 0x0000000231157223 */ /* 0x040fe20000000015 */
[C---:B------:R-:W-:Y:S01]  /*6320*/  FFMA R22, R49.reuse, R3, R22 ;  /* 0x0000000331167223 */ /* 0x040fe20000000016 */
[----:B------:R-:W-:Y:S01]  /*6330*/  FFMA R27, R49, R0, R27 ;  /* 0x00000000311b7223 */ /* 0x000fe2000000001b */
[--C-:B------:R-:W-:Y:S01]  /*6340*/  HADD2.F32 R2, -RZ, R76.reuse.H0_H0 ;  /* 0x2000004cff027230 */ /* 0x100fe20000004100 */
[----:B------:R-:W-:Y:S01]  /*6350*/  F2FP.F16.F32.PACK_AB R10, R13, R12 ;  /* 0x0000000c0d0a723e */ /* 0x000fe200000000ff */
[----:B------:R-:W-:Y:S01]  /*6360*/  HADD2.F32 R0, -RZ, R76.H1_H1 ;  /* 0x3000004cff007230 */ /* 0x000fe20000004100 */
[----:B------:R-:W-:Y:S01]  /*6370*/  F2FP.F16.F32.PACK_AB R11, R19, R14 ;  /* 0x0000000e130b723e */ /* 0x000fe200000000ff */
[--C-:B------:R-:W-:Y:S02]  /*6380*/  HADD2.F32 R3, -RZ, R77.reuse.H0_H0 ;  /* 0x2000004dff037230 */ /* 0x100fe40000004100 */
[C---:B------:R-:W-:Y:S01]  /*6390*/  FFMA R24, R49.reuse, R2, R24 ;  /* 0x0000000231187223 */ /* 0x040fe20000000018 */
[--C-:B------:R-:W-:Y:S02]  /*63a0*/  HADD2.F32 R2, -RZ, R78.reuse.H0_H0 ;  /* 0x2000004eff027230 */ /* 0x100fe40000004100 */
[C---:B------:R-:W-:Y:S01]  /*63b0*/  FFMA R25, R49.reuse, R0, R25 ;  /* 0x0000000031197223 */ /* 0x040fe20000000019 */
[----:B------:R1:W-:Y:S01]  /*63c0*/  STS.128 [R99+0x10], R8 ;  /* 0x0000100863007388 */ /* 0x0003e20000000c00 */
[----:B------:R-:W-:Y:S02]  /*63d0*/  HADD2.F32 R0, -RZ, R77.H1_H1 ;  /* 0x3000004dff007230 */ /* 0x000fe40000004100 */
[----:B------:R-:W-:Y:S01]  /*63e0*/  FFMA R26, R49, R3, R26 ;  /* 0x00000003311a7223 */ /* 0x000fe2000000001a */
[----:B------:R-:W-:Y:S01]  /*63f0*/  HADD2.F32 R3, -RZ, R78.H1_H1 ;  /* 0x3000004eff037230 */ /* 0x000fe20000004100 */
[----:B------:R-:W-:Y:S01]  /*6400*/  F2FP.F16.F32.PACK_AB R16, R17, R16 ;  /* 0x000000101110723e */ /* 0x000fe200000000ff */
[----:B------:R-:W-:Y:S01]  /*6410*/  HADD2.F32 R5, -RZ, R79.H1_H1 ;  /* 0x3000004fff057230 */ /* 0x000fe20000004100 */
[----:B------:R-:W-:Y:S01]  /*6420*/  F2FP.F16.F32.PACK_AB R17, R23, R18 ;  /* 0x000000121711723e */ /* 0x000fe200000000ff */
[----:B------:R-:W-:Y:S01]  /*6430*/  FFMA R31, R49, R0, R31 ;  /* 0x00000000311f7223 */ /* 0x000fe2000000001f */
[----:B------:R-:W-:Y:S01]  /*6440*/  FMUL R35, R47, R35 ;  /* 0x000000232f237220 */ /* 0x000fe20000400000 */
[----:B------:R-:W-:Y:S01]  /*6450*/  F2FP.F16.F32.PACK_AB R18, R21, R20 ;  /* 0x000000141512723e */ /* 0x000fe200000000ff */
[----:B------:R-:W-:Y:S01]  /*6460*/  FFMA R28, R49, R2, R28 ;  /* 0x00000002311c7223 */ /* 0x000fe2000000001c */
[----:B------:R-:W-:Y:S01]  /*6470*/  F2FP.F16.F32.PACK_AB R19, R27, R22 ;  /* 0x000000161b13723e */ /* 0x000fe200000000ff */
[C---:B------:R-:W-:Y:S01]  /*6480*/  FFMA R29, R49.reuse, R3, R29 ;  /* 0x00000003311d7223 */ /* 0x040fe2000000001d */
[C---:B------:R-:W-:Y:S01]  /*6490*/  FFMA R30, R49.reuse, R4, R30 ;  /* 0x00000004311e7223 */ /* 0x040fe2000000001e */
[----:B------:R-:W-:Y:S01]  /*64a0*/  FFMA R35, R49, R5, R35 ;  /* 0x0000000531237223 */ /* 0x000fe20000000023 */
[----:B------:R-:W-:Y:S01]  /*64b0*/  F2FP.F16.F32.PACK_AB R24, R25, R24 ;  /* 0x000000181918723e */ /* 0x000fe200000000ff */
[----:B------:R1:W-:Y:S01]  /*64c0*/  STS.128 [R98+0x20], R16 ;  /* 0x0000201062007388 */ /* 0x0003e20000000c00 */
[----:B------:R-:W-:Y:S02]  /*64d0*/  F2FP.F16.F32.PACK_AB R25, R31, R26 ;  /* 0x0000001a1f19723e */ /* 0x000fe400000000ff */
[----:B------:R-:W-:Y:S02]  /*64e0*/  F2FP.F16.F32.PACK_AB R26, R29, R28 ;  /* 0x0000001c1d1a723e */ /* 0x000fe400000000ff */
[----:B------:R-:W-:Y:S05]  /*64f0*/  F2FP.F16.F32.PACK_AB R27, R35, R30 ;  /* 0x0000001e231b723e */ /* 0x000fea00000000ff */
[----:B------:R1:W-:Y:S01]  /*6500*/  STS.128 [R106+0x30], R24 ;  /* 0x000030186a007388 */ /* 0x0003e20000000c00 */
[----:B------:R-:W-:Y:S01]  /*6510*/  @!PT LDS RZ, [RZ] ;  /* 0x00000000fffff984 */ /* 0x000fe20000000800 */
[----:B------:R-:W-:Y:S01]  /*6520*/  @!PT LDS RZ, [RZ] ;  /* 0x00000000fffff984 */ /* 0x000fe20000000800 */
[----:B------:R-:W-:Y:S01]  /*6530*/  @!PT LDS RZ, [RZ] ;  /* 0x00000000fffff984 */ /* 0x000fe20000000800 */
[----:B------:R-:W-:Y:S01]  /*6540*/  @!PT LDS RZ, [RZ] ;  /* 0x00000000fffff984 */ /* 0x000fe20000000800 */
[----:B------:R2:W-:Y:S07]  /*6550*/  MEMBAR.ALL.CTA ;  /* 0x0000000000007992 */ /* 0x0005ee0000008000 */
[----:B--2---:R-:W2:Y:S02]  /*6560*/  FENCE.VIEW.ASYNC.S ;  /* 0x00000000000073c6 */ /* 0x004ea40000000000 */
[----:B--2---:R-:W-:Y:S06]  /*6570*/  BAR.SYNC.DEFER_BLOCKING 0x1, 0x80 ;  /* 0x0042000000007b1d */ /* 0x004fec0000010000 */
[----:B------:R-:W-:Y:S05]  /*6580*/  @P0 BRA `(.L_x_98) ;  /* 0x0000000000280947 */ /* 0x000fea0003800000 */
[----:B------:R-:W-:Y:S02]  /*6590*/  UIADD3 UR4, UPT, UPT, UR48, 0x200, URZ ;  /* 0x0000020030047890 */ /* 0x000fe4000fffe0ff */
[----:B------:R-:W-:Y:S01]  /*65a0*/  UIADD3 UR6, UP0, UPT, UR52, 0x680, URZ ;  /* 0x0000068034067890 */ /* 0x000fe2000ff1e0ff */
[----:B------:R-:W-:Y:S03]  /*65b0*/  UMOV UR43, UR36 ;  /* 0x00000024002b7c82 */ /* 0x000fe60008000000 */
[----:B------:R-:W-:Y:S01]  /*65c0*/  MOV R93, UR4 ;  /* 0x00000004005d7c02 */ /* 0x000fe20008000f00 */
[----:B------:R-:W-:Y:S03]  /*65d0*/  UIADD3.X UR7, UPT, UPT, URZ, UR53, URZ, UP0, !UPT ;  /* 0x00000035ff077290 */ /* 0x000fe600087fe4ff */
[----:B------:R-:W-:Y:S11]  /*65e0*/  R2UR UR40, R93 ;  /* 0x000000005d2872ca */ /* 0x000ff600000e0000 */
[----:B------:R-:W-:Y:S02]  /*65f0*/  @!UPT UIADD3 URZ, UPT, UPT, URZ, URZ, URZ ;  /* 0x000000fffffff290 */ /* 0x000fe4000fffe0ff */
[----:B------:R2:W-:Y:S01]  /*6600*/  UTMASTG.3D [UR40], [UR6] ;  /* 0x00000028060073b5 */ /* 0x0005e20008010000 */
[----:B------:R0:W-:Y:S01]  /*6610*/  UTMACMDFLUSH ;  /* 0x00000000000079b7 */ /* 0x0001e20000000000 */
[----:B--2---:R-:W-:Y:S04]  /*6620*/  DEPBAR.LE SB0, 0x1 ;  /* 0x000080400000791a */ /* 0x004fe80000000000 */
.L_x_98:
[----:B------:R-:W-:Y:S05]  /*6630*/  BSYNC.RECONVERGENT B0 ;  /* 0x0000000000007941 */ /* 0x000fea0003800200 */
.L_x_97:
[----:B------:R-:W-:Y:S01]  /*6640*/  BAR.SYNC.DEFER_BLOCKING 0x1, 0x80 ;  /* 0x0042000000007b1d */ /* 0x000fe20000010000 */
[----:B------:R-:W-:Y:S01]  /*6650*/  ISETP.NE.AND P1, PT, R107, RZ, PT ;  /* 0x000000ff6b00720c */ /* 0x000fe20003f25270 */
[----:B------:R-:W-:Y:S01]  /*6660*/  UISETP.NE.AND UP0, UPT, UR49, URZ, UPT ;  /* 0x000000ff3100728c */ /* 0x000fe2000bf05270 */
[----:B------:R-:W-:Y:S11]  /*6670*/  LEA R2, R65, UR48, 0x3 ;  /* 0x0000003041027c11 */ /* 0x000ff6000f8e18ff */
[----:B------:R-:W-:Y:S01]  /*6680*/  @P1 SHF.L.U32 R3, R97, 0x1f, RZ ;  /* 0x0000001f61031819 */ /* 0x000fe200000006ff */
[----:B------:R-:W-:Y:S06]  /*6690*/  BRA.U !UP0, `(.L_x_99) ;  /* 0x0000000108247547 */ /* 0x000fec000b800000 */
[----:B------:R-:W-:Y:S01]  /*66a0*/  IMAD.U32 R4, RZ, RZ, UR51 ;  /* 0x00000033ff047e24 */ /* 0x000fe2000f8e00ff */
[----:B------:R-:W-:Y:S01]  /*66b0*/  MOV R0, UR37 ;  /* 0x0000002500007c02 */ /* 0x000fe20008000f00 */
[----:B------:R-:W-:Y:S03]  /*66c0*/  UIADD3 UR51, UPT, UPT, UR51, 0x1, URZ ;  /* 0x0000000133337890 */ /* 0x000fe6000fffe0ff */
[----:B------:R-:W-:Y:S01]  /*66d0*/  @P1 LEA R4, R4, UR48, 0x3 ;  /* 0x0000003004041c11 */ /* 0x000fe2000f8e18ff */
[----:B------:R-:W-:Y:S04]  /*66e0*/  UISETP.NE.AND UP0, UPT, UR51, 0x4, UPT ;  /* 0x000000043300788c */ /* 0x000fe8000bf05270 */
[----:B------:R-:W-:Y:S01]  /*66f0*/  @P1 VIADD R4, R4, 0x50 ;  /* 0x0000005004041836 */ /* 0x000fe20000000000 */
[----:B------:R-:W-:Y:S04]  /*6700*/  USEL UR51, UR51, URZ, UP0 ;  /* 0x000000ff33337287 */ /* 0x000fe80008000000 */
[----:B------:R-:W-:Y:S04]  /*6710*/  @P1 PRMT R0, R0, 0x654, R4 ;  /* 0x0000065400001816 */ /* 0x000fe80000000004 */
[----:B------:R2:W-:Y:S04]  /*6720*/  @P1 SYNCS.ARRIVE.TRANS64.RED.A1T0 RZ, [R0+URZ], RZ ;  /* 0x000000ff00ff19a7 */ /* 0x0005e800081004ff */
.L_x_99:
[----:B------:R-:W4:Y:S01]  /*6730*/  @P1 SYNCS.PHASECHK.TRANS64.TRYWAIT P0, [R2+URZ+0x30], R3 ;  /* 0x00003003020015a7 */ /* 0x000f2200080011ff */
[----:B------:R-:W-:Y:S01]  /*6740*/  BSSY B1, `(.L_x_100) ;  /* 0x0000016000017945 */ /* 0x000fe20003800000 */
[----:B----4-:R-:W-:Y:S03]  /*6750*/  @P1 SEL R66, RZ, 0x1, !P0 ;  /* 0x00000001ff421807 */ /* 0x010fe60004000000 */
[----:B------:R-:W-:Y:S05]  /*6760*/  @!P1 BRA `(.L_x_101) ;  /* 0x00000000004c9947 */ /* 0x000fea0003800000 */
[----:B------:R-:W-:Y:S01]  /*6770*/  ISETP.NE.AND P0, PT, R66, RZ, PT ;  /* 0x000000ff4200720c */ /* 0x000fe20003f05270 */
[----:B------:R-:W-:Y:S01]  /*6780*/  BSSY B0, `(.L_x_102) ;  /* 0x000000b000007945 */ /* 0x000fe20003800000 */
[----:B------:R-:W-:Y:S11]  /*6790*/  ISETP.NE.AND P1, PT, R67, RZ, PT ;  /* 0x000000ff4300720c */ /* 0x000ff60003f25270 */
[----:B------:R-:W-:Y:S02]  /*67a0*/  @!UPT UIADD3 URZ, UPT, UPT, URZ, URZ, URZ ;  /* 0x000000fffffff290 */ /* 0x000fe4000fffe0ff */
[C---:B------:R-:W-:Y:S01]  /*67b0*/  @P1 IMAD R6, R65.reuse, 0x2000, R100 ;  /* 0x0000200041061824 */ /* 0x040fe200078e0264 */
[C---:B------:R-:W-:Y:S01]  /*67c0*/  @P1 LEA R4, R65.reuse, R98, 0xd ;  /* 0x0000006241041211 */ /* 0x040fe200078e68ff */
[C---:B------:R-:W-:Y:S02]  /*67d0*/  @P1 IMAD R5, R65.reuse, 0x2000, R99 ;  /* 0x0000200041051824 */ /* 0x040fe400078e0263 */
[----:B------:R-:W-:Y:S01]  /*67e0*/  @P1 IMAD R3, R65, 0x2000, R106 ;  /* 0x0000200041031824 */ /* 0x000fe200078e026a */
[----:B------:R-:W-:Y:S06]  /*67f0*/  @P0 BRA `(.L_x_103) ;  /* 0x00000000000c0947 */ /* 0x000fec0003800000 */
[----:B--2---:R-:W-:Y:S04]  /*6800*/  SHF.L.U32 R0, R97, 0x1f, RZ ;  /* 0x0000001f61007819 */ /* 0x004fe800000006ff */
[----:B------:R-:W2:Y:S02]  /*6810*/  SYNCS.PHASECHK.TRANS64.TRYWAIT P0, [R2+URZ+0x30], R0 ;  /* 0x00003000020075a7 */ /* 0x000ea400080011ff */
[----:B--2---:R-:W-:Y:S05]  /*6820*/  @!P0 BRA `(.L_x_104) ;  /* 0x00000030004c8947 */ /* 0x004fea0003800000 */
.L_x_103:
[----:B------:R-:W-:Y:S05]  /*6830*/  BSYNC B0 ;  /* 0x0000000000007941 */ /* 0x000fea0003800000 */
.L_x_102:
[----:B------:R-:W-:Y:S02]  /*6840*/  ISETP.NE.AND P0, PT, R67, RZ, PT ;  /* 0x000000ff4300720c */ /* 0x000fe40003f05270 */
[----:B------:R-:W-:Y:S11]  /*6850*/  IADD3 R65, PT, PT, R65, 0x1, RZ ;  /* 0x0000000141417810 */ /* 0x000ff60007ffe0ff */
[----:B------:R4:W1:Y:S04]  /*6860*/  @P0 LDS.128 R56, [R6] ;  /* 0x0000000006380984 */ /* 0x0008680000000c00 */
[----:B------:R4:W1:Y:S04]  /*6870*/  @P0 LDS.128 R60, [R5+0x10] ;  /* 0x00001000053c0984 */ /* 0x0008680000000c00 */
[----:B------:R4:W1:Y:S04]  /*6880*/  @P0 LDS.128 R68, [R4+0x20] ;  /* 0x0000200004440984 */ /* 0x0008680000000c00 */
[----:B------:R4:W1:Y:S02]  /*6890*/  @P0 LDS.128 R76, [R3+0x30] ;  /* 0x00003000034c0984 */ /* 0x0008640000000c00 */
.L_x_101:
[----:B------:R-:W-:Y:S05]  /*68a0*/  BSYNC B1 ;  /* 0x0000000000017941 */ /* 0x000fea0003800000 */
.L_x_100:
[----:B--2---:R-:W-:Y:S05]  /*68b0*/  VIADD R0, R48, 0x20 ;  /* 0x0000002030007836 */ /* 0x004fea0000000000 */
[----:B------:R-:W-:Y:S04]  /*68c0*/  SHF.R.U32.HI R0, RZ, 0x15, R0 ;  /* 0x00000015ff007819 */ /* 0x000fe80000011600 */
[----:B------:R-:W-:Y:S11]  /*68d0*/  LOP3.LUT P0, RZ, R0, 0x3, R92, 0x48, !PT ;  /* 0x0000000300ff7812 */ /* 0x000ff6000780485c */
[----:B------:R-:W-:Y:S02]  /*68e0*/  @!UPT UIADD3 URZ, UPT, UPT, URZ, URZ, URZ ;  /* 0x000000fffffff290 */ /* 0x000fe4000fffe0ff */
[----:B------:R-:W-:Y:S05]  /*68f0*/  @!P0 BRA `(.L_x_105) ;  /* 0x0000000000408947 */ /* 0x000fea0003800000 */
[----:B------:R-:W2:Y:S01]  /*6900*/  LDCU.64 UR8, c[0x4][0x70] ;  /* 0x01000e00ff0877ac */ /* 0x000ea20008000a00 */
[----:B----4-:R-:W-:Y:S01]  /*6910*/  MOV R3, 0x0 ;  /* 0x0000000000037802 */ /* 0x010fe20000000f00 */
[----:B------:R-:W-:Y:S02]  /*6920*/  HFMA2 R12, -RZ, RZ, 0, 5.9604644775390625e-08 ;  /* 0x00000001ff0c7431 */ /* 0x000fe400000001ff */
[----:B-1----:R-:W-:Y:S02]  /*6930*/  IMAD.MOV.U32 R8, RZ, RZ, 0x192 ;  /* 0x00000192ff087424 */ /* 0x002fe400078e00ff */
[----:B------:R-:W-:Y:S01]  /*6940*/  IMAD.MOV.U32 R13, RZ, RZ, RZ ;  /* 0x000000ffff0d7224 */ /* 0x000fe200078e00ff */
[----:B------:R-:W1:Y:S01]  /*6950*/  LDCU.64 UR6, c[0x4][0x78] ;  /* 0x01000f00ff0677ac */ /* 0x000e620008000a00 */
[----:B------:R-:W4:Y:S01]  /*6960*/  LDC.64 R2, c[0x4][R3] ;  /* 0x0100000003027b82 */ /* 0x000f220000000a00 */
[----:B------:R-:W5:Y:S01]  /*6970*/  LDCU.64 UR4, c[0x4][0x10] ;  /* 0x01000200ff0477ac */ /* 0x000f620008000a00 */
[----:B--2---:R-:W-:Y:S01]  /*6980*/  MOV R5, UR9 ;  /* 0x0000000900057c02 */ /* 0x004fe20008000f00 */
[----:B------:R-:W-:Y:S01]  /*6990*/  IMAD.U32 R4, RZ, RZ, UR8 ;  /* 0x00000008ff047e24 */ /* 0x000fe2000f8e00ff */
[----:B-1----:R-:W-:Y:S01]  /*69a0*/  MOV R7, UR7 ;  /* 0x0000000700077c02 */ /* 0x002fe20008000f00 */
[----:B------:R-:W-:Y:S01]  /*69b0*/  IMAD.U32 R6, RZ, RZ, UR6 ;  /* 0x00000006ff067e24 */ /* 0x000fe2000f8e00ff */
[----:B-----5:R-:W-:Y:S01]  /*69c0*/  MOV R11, UR5 ;  /* 0x00000005000b7c02 */ /* 0x020fe20008000f00 */
[----:B------:R-:W-:Y:S02]  /*69d0*/  IMAD.U32 R10, RZ, RZ, UR4 ;  /* 0x00000004ff0a7e24 */ /* 0x000fe4000f8e00ff */
[----:B------:R-:W-:Y:S07]  /*69e0*/  LEPC R20, `(.L_x_105) ;  /* 0x000000001014794e */ /* 0x000fee0000000000 */
[----:B---34-:R-:W-:Y:S05]  /*69f0*/  CALL.ABS.NOINC R2 ;  /* 0x0000000002007343 */ /* 0x018fea0003c00000 */
.L_x_105:
[----:B------:R-:W-:Y:S05]  /*6a00*/  WARPSYNC.ALL ;  /* 0x0000000000007948 */ /* 0x000fea0003800000 */
[----:B------:R-:W-:Y:S01]  /*6a10*/  R2UR UR4, R48 ;  /* 0x00000000300472ca */ /* 0x000fe200000e0000 */
[--C-:B-1--4-:R-:W-:Y:S01]  /*6a20*/  HADD2.F32 R3, -RZ, R56.reuse.H0_H0 ;  /* 0x20000038ff037230 */ /* 0x112fe20000004100 */
[----:B------:R-:W-:Y:S01]  /*6a30*/  ISETP.NE.AND P6, PT, R107, RZ, PT ;  /* 0x000000ff6b00720c */ /* 0x000fe20003fc5270 */
[--C-:B------:R-:W-:Y:S01]  /*6a40*/  HADD2.F32 R51, -RZ, R57.reuse.H1_H1 ;  /* 0x30000039ff337230 */ /* 0x100fe20000004100 */
[----:B------:R-:W-:Y:S01]  /*6a50*/  MOV R50, UR51 ;  /* 0x0000003300327c02 */ /* 0x000fe20008000f00 */
[----:B------:R-:W-:Y:S01]  /*6a60*/  BSSY.RECONVERGENT B0, `(.L_x_106) ;  /* 0x000008c000007945 */ /* 0x000fe20003800200 */
[----:B------:R-:W-:Y:S02]  /*6a70*/  MOV R72, UR37 ;  /* 0x0000002500487c02 */ /* 0x000fe40008000f00 */
[----:B------:R-:W-:Y:S05]  /*6a80*/  ISETP.NE.AND P0, PT, R102, RZ, PT ;  /* 0x000000ff6600720c */ /* 0x000fea0003f05270 */
[----:B------:R-:W1:Y:S02]  /*6a90*/  LDTM.x32 R4, tmem[UR4+0x20] ;  /* 0x00002004000479ee */ /* 0x000e6400082c0000 */
[----:B------:R-:W-:Y:S04]  /*6aa0*/  @P6 LEA R50, R50, UR48, 0x3 ;  /* 0x0000003032326c11 */ /* 0x000fe8000f8e18ff */
[----:B------:R-:W-:Y:S04]  /*6ab0*/  @P6 IADD3 R50, PT, PT, R50, 0x50, RZ ;  /* 0x0000005032326810 */ /* 0x000fe80007ffe0ff */
[----:B------:R-:W-:Y:S01]  /*6ac0*/  @P6 PRMT R72, R72, 0x654, R50 ;  /* 0x0000065448486816 */ /* 0x000fe20000000032 */
[----:B------:R-:W-:Y:S02]  /*6ad0*/  HADD2.F32 R50, -RZ, R57.H0_H0 ;  /* 0x20000039ff327230 */ /* 0x000fe40000004100 */
[C---:B-1----:R-:W-:Y:S01]  /*6ae0*/  FMUL R0, R47.reuse, R4 ;  /* 0x000000042f007220 */ /* 0x042fe20000400000 */
[----:B------:R-:W-:Y:S02]  /*6af0*/  HADD2.F32 R4, -RZ, R56.H1_H1 ;  /* 0x30000038ff047230 */ /* 0x000fe40000004100 */
[C---:B------:R-:W-:Y:S01]  /*6b00*/  FMUL R2, R47.reuse, R5 ;  /* 0x000000052f027220 */ /* 0x040fe20000400000 */
[----:B------:R-:W-:Y:S01]  /*6b10*/  FMUL R7, R47, R7 ;  /* 0x000000072f077220 */ /* 0x000fe20000400000 */
[----:B------:R-:W-:Y:S01]  /*6b20*/  FFMA R0, R49, R3, R0 ;  /* 0x0000000331007223 */ /* 0x000fe20000000000 */
[----:B------:R-:W-:Y:S01]  /*6b30*/  FMUL R3, R47, R6 ;  /* 0x000000062f037220 */ /* 0x000fe20000400000 */
[----:B------:R-:W-:Y:S01]  /*6b40*/  FFMA R2, R49, R4, R2 ;  /* 0x0000000431027223 */ /* 0x000fe20000000002 */
[C---:B------:R-:W-:Y:S01]  /*6b50*/  FMUL R4, R47.reuse, R8 ;  /* 0x000000082f047220 */ /* 0x040fe20000400000 */
[----:B------:R-:W-:Y:S01]  /*6b60*/  FMUL R8, R47, R12 ;  /* 0x0000000c2f087220 */ /* 0x000fe20000400000 */
[----:B------:R-:W-:Y:S01]  /*6b70*/  FFMA R3, R49, R50, R3 ;  /* 0x0000003231037223 */ /* 0x000fe20000000003 */
[C---:B------:R-:W-:Y:S01]  /*6b80*/  FMUL R12, R47.reuse, R16 ;  /* 0x000000102f0c7220 */ /* 0x040fe20000400000 */
[C---:B------:R-:W-:Y:S01]  /*6b90*/  FMUL R16, R47.reuse, R20 ;  /* 0x000000142f107220 */ /* 0x040fe20000400000 */
[C---:B------:R-:W-:Y:S01]  /*6ba0*/  FMUL R20, R47.reuse, R24 ;  /* 0x000000182f147220 */ /* 0x040fe20000400000 */
[C---:B------:R-:W-:Y:S01]  /*6bb0*/  FMUL R24, R47.reuse, R28 ;  /* 0x0000001c2f187220 */ /* 0x040fe20000400000 */
[C---:B------:R-:W-:Y:S01]  /*6bc0*/  FMUL R28, R47.reuse, R32 ;  /* 0x000000202f1c7220 */ /* 0x040fe20000400000 */
[--C-:B------:R-:W-:Y:S01]  /*6bd0*/  HADD2.F32 R32, -RZ, R58.reuse.H0_H0 ;  /* 0x2000003aff207230 */ /* 0x100fe20000004100 */
[----:B------:R-:W-:Y:S01]  /*6be0*/  F2FP.F16.F32.PACK_AB R52, R2, R0 ;  /* 0x000000000234723e */ /* 0x000fe200000000ff */
[----:B------:R-:W-:Y:S02]  /*6bf0*/  HADD2.F32 R0, -RZ, R58.H1_H1 ;  /* 0x3000003aff007230 */ /* 0x000fe40000004100 */
[----:B------:R-:W-:Y:S01]  /*6c00*/  FMUL R5, R47, R9 ;  /* 0x000000092f057220 */ /* 0x000fe20000400000 */
[--C-:B------:R-:W-:Y:S02]  /*6c10*/  HADD2.F32 R2, -RZ, R59.reuse.H0_H0 ;  /* 0x2000003bff027230 */ /* 0x100fe40000004100 */
[C---:B------:R-:W-:Y:S01]  /*6c20*/  FFMA R7, R49.reuse, R51, R7 ;  /* 0x0000003331077223 */ /* 0x040fe20000000007 */
[C---:B------:R-:W-:Y:S01]  /*6c30*/  FFMA R4, R49.reuse, R32, R4 ;  /* 0x0000002031047223 */ /* 0x040fe20000000004 */
[----:B------:R-:W-:Y:S02]  /*6c40*/  HADD2.F32 R32, -RZ, R59.H1_H1 ;  /* 0x3000003bff207230 */ /* 0x000fe40000004100 */
[----:B------:R-:W-:Y:S01]  /*6c50*/  FFMA R5, R49, R0, R5 ;  /* 0x0000000031057223 */ /* 0x000fe20000000005 */
[--C-:B------:R-:W-:Y:S01]  /*6c60*/  HADD2.F32 R0, -RZ, R60.reuse.H0_H0 ;  /* 0x2000003cff007230 */ /* 0x100fe20000004100 */
[----:B------:R-:W-:Y:S01]  /*6c70*/  F2FP.F16.F32.PACK_AB R53, R7, R3 ;  /* 0x000000030735723e */ /* 0x000fe200000000ff */
[----:B------:R-:W-:Y:S01]  /*6c80*/  FMUL R6, R47, R10 ;  /* 0x0000000a2f067220 */ /* 0x000fe20000400000 */
[--C-:B------:R-:W-:Y:S01]  /*6c90*/  HADD2.F32 R3, -RZ, R61.reuse.H0_H0 ;  /* 0x2000003dff037230 */ /* 0x100fe20000004100 */
[----:B------:R-:W-:Y:S01]  /*6ca0*/  F2FP.F16.F32.PACK_AB R54, R5, R4 ;  /* 0x000000040536723e */ /* 0x000fe200000000ff */
[----:B------:R-:W-:Y:S01]  /*6cb0*/  FMUL R11, R47, R11 ;  /* 0x0000000b2f0b7220 */ /* 0x000fe20000400000 */
[----:B------:R-:W-:Y:S01]  /*6cc0*/  FFMA R6, R49, R2, R6 ;  /* 0x0000000231067223 */ /* 0x000fe20000000006 */
[----:B------:R-:W-:Y:S02]  /*6cd0*/  HADD2.F32 R2, -RZ, R60.H1_H1 ;  /* 0x3000003cff027230 */ /* 0x000fe40000004100 */
[----:B------:R-:W-:Y:S01]  /*6ce0*/  FMUL R9, R47, R13 ;  /* 0x0000000d2f097220 */ /* 0x000fe20000400000 */
[C---:B------:R-:W-:Y:S01]  /*6cf0*/  FFMA R11, R49.reuse, R32, R11 ;  /* 0x00000020310b7223 */ /* 0x040fe2000000000b */
[----:B------:R-:W-:Y:S01]  /*6d00*/  FFMA R8, R49, R0, R8 ;  /* 0x0000000031087223 */ /* 0x000fe20000000008 */
[C---:B------:R-:W-:Y:S01]  /*6d10*/  FMUL R10, R47.reuse, R14 ;  /* 0x0000000e2f0a7220 */ /* 0x040fe20000400000 */
[----:B------:R-:W-:Y:S02]  /*6d20*/  HADD2.F32 R0, -RZ, R61.H1_H1 ;  /* 0x3000003dff007230 */ /* 0x000fe40000004100 */
[----:B------:R-:W-:Y:S01]  /*6d30*/  FMUL R15, R47, R15 ;  /* 0x0000000f2f0f7220 */ /* 0x000fe20000400000 */
[C---:B------:R-:W-:Y:S01]  /*6d40*/  FFMA R9, R49.reuse, R2, R9 ;  /* 0x0000000231097223 */ /* 0x040fe20000000009 */
[C---:B------:R-:W-:Y:S01]  /*6d50*/  FFMA R10, R49.reuse, R3, R10 ;  /* 0x00000003310a7223 */ /* 0x040fe2000000000a */
[--C-:B------:R-:W-:Y:S02]  /*6d60*/  HADD2.F32 R2, -RZ, R62.reuse.H0_H0 ;  /* 0x2000003eff027230 */ /* 0x100fe40000004100 */
[----:B------:R-:W-:Y:S01]  /*6d70*/  FFMA R15, R49, R0, R15 ;  /* 0x00000000310f7223 */ /* 0x000fe2000000000f */
[----:B------:R-:W-:Y:S02]  /*6d80*/  HADD2.F32 R3, -RZ, R62.H1_H1 ;  /* 0x3000003eff037230 */ /* 0x000fe40000004100 */
[C---:B------:R-:W-:Y:S01]  /*6d90*/  FMUL R13, R47.reuse, R17 ;  /* 0x000000112f0d7220 */ /* 0x040fe20000400000 */
[--C-:B------:R-:W-:Y:S02]  /*6da0*/  HADD2.F32 R0, -RZ, R63.reuse.H0_H0 ;  /* 0x2000003fff007230 */ /* 0x100fe40000004100 */
[----:B------:R-:W-:Y:S01]  /*6db0*/  FMUL R14, R47, R18 ;  /* 0x000000122f0e7220 */ /* 0x000fe20000400000 */
[C---:B------:R-:W-:Y:S01]  /*6dc0*/  FFMA R12, R49.reuse, R2, R12 ;  /* 0x00000002310c7223 */ /* 0x040fe2000000000c */
[C---:B------:R-:W-:Y:S01]  /*6dd0*/  FFMA R13, R49.reuse, R3, R13 ;  /* 0x00000003310d7223 */ /* 0x040fe2000000000d */
[----:B------:R-:W-:Y:S02]  /*6de0*/  HADD2.F32 R2, -RZ, R63.H1_H1 ;  /* 0x3000003fff027230 */ /* 0x000fe40000004100 */
[----:B------:R-:W-:Y:S01]  /*6df0*/  FFMA R14, R49, R0, R14 ;  /* 0x00000000310e7223 */ /* 0x000fe2000000000e */
[C---:B------:R-:W-:Y:S01]  /*6e00*/  FMUL R19, R47.reuse, R19 ;  /* 0x000000132f137220 */ /* 0x040fe20000400000 */
[--C-:B------:R-:W-:Y:S02]  /*6e10*/  HADD2.F32 R0, -RZ, R68.reuse.H0_H0 ;  /* 0x20000044ff007230 */ /* 0x100fe40000004100 */
[----:B------:R-:W-:Y:S01]  /*6e20*/  FMUL R17, R47, R21 ;  /* 0x000000152f117220 */ /* 0x000fe20000400000 */
[--C-:B------:R-:W-:Y:S02]  /*6e30*/  HADD2.F32 R3, -RZ, R69.reuse.H0_H0 ;  /* 0x20000045ff037230 */ /* 0x100fe40000004100 */
[C---:B------:R-:W-:Y:S01]  /*6e40*/  FFMA R19, R49.reuse, R2, R19 ;  /* 0x0000000231137223 */ /* 0x040fe20000000013 */
[----:B------:R-:W-:Y:S02]  /*6e50*/  HADD2.F32 R2, -RZ, R68.H1_H1 ;  /* 0x30000044ff027230 */ /* 0x000fe40000004100 */
        /* <DEDUP_REMOVED lines=9> */
[----:B------:R-:W-:Y:S01]  /*6ef0*/  FMUL R21, R47, R25 ;  /* 0x000000192f157220 */ /* 0x000fe20000400000 */
[----:B------:R-:W-:Y:S01]  /*6f00*/  F2FP.F16.F32.PACK_AB R55, R11, R6 ;  /* 0x000000060b37723e */ /* 0x000fe200000000ff */
[--C-:B------:R-:W-:Y:S02]  /*6f10*/  HADD2.F32 R3, -RZ, R71.reuse.H0_H0 ;  /* 0x20000047ff037230 */ /* 0x100fe40000004100 */
[----:B------:R-:W-:Y:S01]  /*6f20*/  FMUL R22, R47, R26 ;  /* 0x0000001a2f167220 */ /* 0x000fe20000400000 */
[C---:B------:R-:W-:Y:S01]  /*6f30*/  FFMA R20, R49.reuse, R2, R20 ;  /* 0x0000000231147223 */ /* 0x040fe20000000014 */
[C---:B------:R-:W-:Y:S01]  /*6f40*/  FFMA R21, R49.reuse, R0, R21 ;  /* 0x0000000031157223 */ /* 0x040fe20000000015 */
[----:B------:R1:W-:Y:S01]  /*6f50*/  STS.128 [R100+0x2000], R52 ;  /* 0x0020003464007388 */ /* 0x0003e20000000c00 */
[----:B------:R-:W-:Y:S02]  /*6f60*/  HADD2.F32 R0, -RZ, R71.H1_H1 ;  /* 0x30000047ff007230 */ /* 0x000fe40000004100 */
[----:B------:R-:W-:Y:S01]  /*6f70*/  FFMA R22, R49, R3, R22 ;  /* 0x0000000331167223 */ /* 0x000fe20000000016 */
[----:B------:R-:W-:Y:S01]  /*6f80*/  FMUL R27, R47, R27 ;  /* 0x0000001b2f1b7220 */ /* 0x000fe20000400000 */
[--C-:B------:R-:W-:Y:S01]  /*6f90*/  HADD2.F32 R2, -RZ, R76.reuse.H0_H0 ;  /* 0x2000004cff027230 */ /* 0x100fe20000004100 */
[----:B------:R-:W-:Y:S01]  /*6fa0*/  F2FP.F16.F32.PACK_AB R8, R9, R8 ;  /* 0x000000080908723e */ /* 0x000fe200000000ff */
[----:B------:R-:W-:Y:S01]  /*6fb0*/  HADD2.F32 R3, -RZ, R76.H1_H1 ;  /* 0x3000004cff037230 */ /* 0x000fe20000004100 */
[----:B------:R-:W-:Y:S01]  /*6fc0*/  F2FP.F16.F32.PACK_AB R9, R15, R10 ;  /* 0x0000000a0f09723e */ /* 0x000fe200000000ff */
[----:B------:R-:W-:Y:S01]  /*6fd0*/  FMUL R25, R47, R29 ;  /* 0x0000001d2f197220 */ /* 0x000fe20000400000 */
[--C-:B------:R-:W-:Y:S01]  /*6fe0*/  HADD2.F32 R4, -RZ, R77.reuse.H0_H0 ;  /* 0x2000004dff047230 */ /* 0x100fe20000004100 */
[----:B------:R-:W-:Y:S01]  /*6ff0*/  F2FP.F16.F32.PACK_AB R10, R13, R12 ;  /* 0x0000000c0d0a723e */ /* 0x000fe200000000ff */
[----:B------:R-:W-:Y:S01]  /*7000*/  FMUL R26, R47, R30 ;  /* 0x0000001e2f1a7220 */ /* 0x000fe20000400000 */
[----:B------:R-:W-:Y:S01]  /*7010*/  F2FP.F16.F32.PACK_AB R11, R19, R14 ;  /* 0x0000000e130b723e */ /* 0x000fe200000000ff */
[C---:B------:R-:W-:Y:S01]  /*7020*/  FFMA R27, R49.reuse, R0, R27 ;  /* 0x00000000311b7223 */ /* 0x040fe2000000001b */
[C---:B------:R-:W-:Y:S01]  /*7030*/  FFMA R24, R49.reuse, R2, R24 ;  /* 0x0000000231187223 */ /* 0x040fe20000000018 */
[----:B------:R-:W-:Y:S02]  /*7040*/  HADD2.F32 R0, -RZ, R77.H1_H1 ;  /* 0x3000004dff007230 */ /* 0x000fe40000004100 */
[----:B------:R-:W-:Y:S01]  /*7050*/  FFMA R25, R49, R3, R25 ;  /* 0x0000000331197223 */ /* 0x000fe20000000019 */
[----:B------:R1:W-:Y:S01]  /*7060*/  STS.128 [R99+0x2010], R8 ;  /* 0x0020100863007388 */ /* 0x0003e20000000c00 */
[----:B------:R-:W-:Y:S01]  /*7070*/  FMUL R31, R47, R31 ;  /* 0x0000001f2f1f7220 */ /* 0x000fe20000400000 */
[--C-:B------:R-:W-:Y:S02]  /*7080*/  HADD2.F32 R2, -RZ, R78.reuse.H0_H0 ;  /* 0x2000004eff027230 */ /* 0x100fe40000004100 */
[----:B------:R-:W-:Y:S01]  /*7090*/  FFMA R26, R49, R4, R26 ;  /* 0x00000004311a7223 */ /* 0x000fe2000000001a */
[----:B------:R-:W-:Y:S02]  /*70a0*/  HADD2.F32 R3, -RZ, R78.H1_H1 ;  /* 0x3000004eff037230 */ /* 0x000fe40000004100 */
[----:B------:R-:W-:Y:S01]  /*70b0*/  FMUL R29, R47, R33 ;  /* 0x000000212f1d7220 */ /* 0x000fe20000400000 */
[--C-:B------:R-:W-:Y:S01]  /*70c0*/  HADD2.F32 R4, -RZ, R79.reuse.H0_H0 ;  /* 0x2000004fff047230 */ /* 0x100fe20000004100 */
[----:B------:R-:W-:Y:S01]  /*70d0*/  F2FP.F16.F32.PACK_AB R16, R17, R16 ;  /* 0x000000101110723e */ /* 0x000fe200000000ff */
[----:B------:R-:W-:Y:S01]  /*70e0*/  FMUL R30, R47, R34 ;  /* 0x000000222f1e7220 */ /* 0x000fe20000400000 */
        /* <DEDUP_REMOVED lines=14> */
[----:B------:R-:W-:Y:S02]  /*71d0*/  F2FP.F16.F32.PACK_AB R27, R35, R30 ;  /* 0x0000001e231b723e */ /* 0x000fe400000000ff */
[----:B------:R-:W-:Y:S02]  /*71e0*/  LEA R0, R65, UR48, 0x3 ;  /* 0x0000003041007c11 */ /* 0x000fe4000f8e18ff */
[----:B------:R-:W-:Y:S01]  /*71f0*/  @P6 SHF.L.U32 R2, R97, 0x1f, RZ ;  /* 0x0000001f61026819 */ /* 0x000fe200000006ff */
        /* <DEDUP_REMOVED lines=9> */
[----:B------:R-:W-:Y:S02]  /*7290*/  UIADD3 UR8, UP0, UPT, UR52, 0x680, URZ ;  /* 0x0000068034087890 */ /* 0x000fe4000ff1e0ff */
[----:B------:R-:W-:Y:S02]  /*72a0*/  UIADD3 UR5, UPT, UPT, UR41, 0x20, URZ ;  /* 0x0000002029057890 */ /* 0x000fe4000fffe0ff */
[----:B------:R-:W-:Y:S02]  /*72b0*/  UIADD3 UR4, UPT, UPT, UR48, 0x2200, URZ ;  /* 0x0000220030047890 */ /* 0x000fe4000fffe0ff */
[----:B------:R-:W-:Y:S01]  /*72c0*/  UIADD3.X UR9, UPT, UPT, URZ, UR53, URZ, UP0, !UPT ;  /* 0x00000035ff097290 */ /* 0x000fe200087fe4ff */
[----:B------:R-:W-:Y:S01]  /*72d0*/  UMOV UR6, UR42 ;  /* 0x0000002a00067c82 */ /* 0x000fe20008000000 */
[----:B------:R-:W-:Y:S07]  /*72e0*/  UMOV UR7, UR36 ;  /* 0x0000002400077c82 */ /* 0x000fee0008000000 */
[----:B------:R2:W-:Y:S01]  /*72f0*/  UTMASTG.3D [UR4], [UR8] ;  /* 0x00000004080073b5 */ /* 0x0005e20008010000 */
[----:B------:R0:W-:Y:S01]  /*7300*/  UTMACMDFLUSH ;  /* 0x00000000000079b7 */ /* 0x0001e20000000000 */
[----:B--2---:R-:W-:Y:S04]  /*7310*/  DEPBAR.LE SB0, 0x1 ;  /* 0x000080400000791a */ /* 0x004fe80000000000 */
.L_x_107:
[----:B------:R-:W-:Y:S05]  /*7320*/  BSYNC.RECONVERGENT B0 ;  /* 0x0000000000007941 */ /* 0x000fea0003800200 */
.L_x_106:
[----:B------:R-:W-:Y:S01]  /*7330*/  BAR.SYNC.DEFER_BLOCKING 0x1, 0x80 ;  /* 0x0042000000007b1d */ /* 0x000fe20000010000 */
[----:B------:R-:W-:Y:S04]  /*7340*/  UIADD3 UR40, UPT, UPT, UR51, 0x1, URZ ;  /* 0x0000000133287890 */ /* 0x000fe8000fffe0ff */
[----:B------:R-:W-:Y:S04]  /*7350*/  UISETP.NE.AND UP0, UPT, UR40, 0x4, UPT ;  /* 0x000000042800788c */ /* 0x000fe8000bf05270 */
[----:B------:R-:W-:Y:S01]  /*7360*/  USEL UR40, UR40, URZ, UP0 ;  /* 0x000000ff28287287 */ /* 0x000fe20008000000 */
[----:B------:R2:W-:Y:S01]  /*7370*/  @P6 SYNCS.ARRIVE.TRANS64.RED.A1T0 RZ, [R72+URZ], RZ ;  /* 0x000000ff48ff69a7 */ /* 0x0005e200081004ff */
[----:B------:R-:W-:Y:S01]  /*7380*/  BSSY B1, `(.L_x_108) ;  /* 0x0000017000017945 */ /* 0x000fe20003800000 */
[----:B------:R-:W4:Y:S02]  /*7390*/  @P6 SYNCS.PHASECHK.TRANS64.TRYWAIT P0, [R0+URZ+0x30], R2 ;  /* 0x00003002000065a7 */ /* 0x000f2400080011ff */
[----:B----4-:R-:W-:Y:S01]  /*73a0*/  @P6 SEL R66, RZ, 0x1, !P0 ;  /* 0x00000001ff426807 */ /* 0x010fe20004000000 */
[----:B--2---:R-:W-:Y:S06]  /*73b0*/  @!P6 BRA `(.L_x_109) ;  /* 0x00000000004ce947 */ /* 0x004fec0003800000 */
        /* <DEDUP_REMOVED lines=9> */
[----:B------:R-:W-:Y:S04]  /*7450*/  SHF.L.U32 R6, R97, 0x1f, RZ ;  /* 0x0000001f61067819 */ /* 0x000fe800000006ff */
[----:B------:R-:W2:Y:S02]  /*7460*/  SYNCS.PHASECHK.TRANS64.TRYWAIT P0, [R0+URZ+0x30], R6 ;  /* 0x00003006000075a7 */ /* 0x000ea400080011ff */
[----:B--2---:R-:W-:Y:S05]  /*7470*/  @!P0 BRA `(.L_x_112) ;  /* 0x00000024004c8947 */ /* 0x004fea0003800000 */
.L_x_111:
[----:B------:R-:W-:Y:S05]  /*7480*/  BSYNC B0 ;  /* 0x0000000000007941 */ /* 0x000fea0003800000 */
.L_x_110:
[----:B------:R-:W-:Y:S02]  /*7490*/  ISETP.NE.AND P0, PT, R67, RZ, PT ;  /* 0x000000ff4300720c */ /* 0x000fe40003f05270 */
[----:B------:R-:W-:Y:S11]  /*74a0*/  IADD3 R65, PT, PT, R65, 0x1, RZ ;  /* 0x0000000141417810 */ /* 0x000ff60007ffe0ff */
[----:B------:R4:W1:Y:S04]  /*74b0*/  @P0 LDS.128 R56, [R5] ;  /* 0x0000000005380984 */ /* 0x0008680000000c00 */
[----:B------:R4:W1:Y:S04]  /*74c0*/  @P0 LDS.128 R60, [R4+0x10] ;  /* 0x00001000043c0984 */ /* 0x0008680000000c00 */
[----:B------:R4:W1:Y:S04]  /*74d0*/  @P0 LDS.128 R68, [R3+0x20] ;  /* 0x0000200003440984 */ /* 0x0008680000000c00 */
[----:B------:R4:W1:Y:S02]  /*74e0*/  @P0 LDS.128 R76, [R2+0x30] ;  /* 0x00003000024c0984 */ /* 0x0008640000000c00 */
.L_x_109:
[----:B------:R-:W-:Y:S05]  /*74f0*/  BSYNC B1 ;  /* 0x0000000000017941 */ /* 0x000fea0003800000 */
.L_x_108:
        /* <DEDUP_REMOVED lines=21> */
.L_x_113:
        /* <DEDUP_REMOVED lines=146> */
.L_x_115:
[----:B------:R-:W-:Y:S05]  /*7f70*/  BSYNC.RECONVERGENT B0 ;  /* 0x0000000000007941 */ /* 0x000fea0003800200 */
.L_x_114:
        /* <DEDUP_REMOVED lines=21> */
.L_x_119:
[----:B------:R-:W-:Y:S05]  /*80d0*/  BSYNC B0 ;  /* 0x0000000000007941 */ /* 0x000fea0003800000 */
.L_x_118:
[----:B------:R-:W-:Y:S11]  /*80e0*/  ISETP.NE.AND P0, PT, R67, RZ, PT ;  /* 0x000000ff4300720c */ /* 0x000ff60003f05270 */
[----:B------:R-:W-:Y:S02]  /*80f0*/  @!UPT UIADD3 URZ, UPT, UPT, URZ, URZ, URZ ;  /* 0x000000fffffff290 */ /* 0x000fe4000fffe0ff */
[----:B------:R4:W1:Y:S04]  /*8100*/  @P0 LDS.128 R56, [R4] ;  /* 0x0000000004380984 */ /* 0x0008680000000c00 */
[----:B------:R4:W1:Y:S04]  /*8110*/  @P0 LDS.128 R60, [R3+0x10] ;  /* 0x00001000033c0984 */ /* 0x0008680000000c00 */
[----:B------:R4:W1:Y:S04]  /*8120*/  @P0 LDS.128 R68, [R2+0x20] ;  /* 0x0000200002440984 */ /* 0x0008680000000c00 */
[----:B------:R4:W1:Y:S02]  /*8130*/  @P0 LDS.128 R76, [R65+0x30] ;  /* 0x00003000414c0984 */ /* 0x0008640000000c00 */
.L_x_117:
[----:B------:R-:W-:Y:S05]  /*8140*/  BSYNC B1 ;  /* 0x0000000000017941 */ /* 0x000fea0003800000 */
.L_x_116:
        /* <DEDUP_REMOVED lines=21> */
.L_x_121:
[----:B------:R-:W-:Y:S01]  /*82a0*/  ISETP.NE.AND P0, PT, R102, RZ, PT ;  /* 0x000000ff6600720c */ /* 0x000fe20003f05270 */
[----:B------:R-:W-:Y:S05]  /*82b0*/  WARPSYNC.ALL ;  /* 0x0000000000007948 */ /* 0x000fea0003800000 */
[----:B------:R-:W-:Y:S01]  /*82c0*/  R2UR UR4, R48 ;  /* 0x00000000300472ca */ /* 0x000fe200000e0000 */
[--C-:B-1----:R-:W-:Y:S01]  /*82d0*/  HADD2.F32 R0, -RZ, R56.reuse.H0_H0 ;  /* 0x20000038ff007230 */ /* 0x102fe20000004100 */
[----:B------:R-:W-:Y:S01]  /*82e0*/  R2UR UR5, R64 ;  /* 0x00000000400572ca */ /* 0x000fe200000e0000 */
[----:B----4-:R-:W-:Y:S01]  /*82f0*/  HADD2.F32 R2, -RZ, R56.H1_H1 ;  /* 0x30000038ff027230 */ /* 0x010fe20000004100 */
[----:B------:R-:W-:Y:S01]  /*8300*/  BSSY.RECONVERGENT B0, `(.L_x_122) ;  /* 0x0000089000007945 */ /* 0x000fe20003800200 */
[--C-:B------:R-:W-:Y:S02]  /*8310*/  HADD2.F32 R3, -RZ, R57.reuse.H0_H0 ;  /* 0x20000039ff037230 */ /* 0x100fe40000004100 */
[----:B------:R-:W-:Y:S02]  /*8320*/  HADD2.F32 R48, -RZ, R57.H1_H1 ;  /* 0x30000039ff307230 */ /* 0x000fe40000004100 */
[--C-:B------:R-:W-:Y:S02]  /*8330*/  HADD2.F32 R50, -RZ, R58.reuse.H0_H0 ;  /* 0x2000003aff327230 */ /* 0x100fe40000004100 */
[----:B------:R-:W-:Y:S02]  /*8340*/  HADD2.F32 R51, -RZ, R58.H1_H1 ;  /* 0x3000003aff337230 */ /* 0x000fe40000004100 */
[----:B------:R-:W1:Y:S01]  /*8350*/  LDTM.x32 R4, tmem[UR4+0x60] ;  /* 0x00006004000479ee */ /* 0x000e6200082c0000 */
[----:B------:R-:W-:Y:S01]  /*8360*/  NOP ;  /* 0x0000000000007918 */ /* 0x000fe20000000000 */
[----:B------:R-:W-:Y:S01]  /*8370*/  UIADD3 UR5, UPT, UPT, UR5, 0xc0, URZ ;  /* 0x000000c005057890 */ /* 0x000fe2000fffe0ff */
[--C-:B------:R-:W-:Y:S02]  /*8380*/  HADD2.F32 R52, -RZ, R59.reuse.H0_H0 ;  /* 0x2000003bff347230 */ /* 0x100fe40000004100 */
[----:B------:R-:W-:Y:S01]  /*8390*/  HADD2.F32 R53, -RZ, R59.H1_H1 ;  /* 0x3000003bff357230 */ /* 0x000fe20000004100 */
[----:B------:R-:W-:Y:S01]  /*83a0*/  UPRMT UR5, UR37, 0x654, UR5 ;  /* 0x0000065425057896 */ /* 0x000fe20008000005 */
[--C-:B------:R-:W-:Y:S02]  /*83b0*/  HADD2.F32 R54, -RZ, R60.reuse.H0_H0 ;  /* 0x2000003cff367230 */ /* 0x100fe40000004100 */
[----:B------:R-:W-:Y:S02]  /*83c0*/  HADD2.F32 R55, -RZ, R60.H1_H1 ;  /* 0x3000003cff377230 */ /* 0x000fe40000004100 */
[--C-:B------:R-:W-:Y:S02]  /*83d0*/  HADD2.F32 R56, -RZ, R61.reuse.H0_H0 ;  /* 0x2000003dff387230 */ /* 0x100fe40000004100 */
[----:B------:R-:W-:Y:S02]  /*83e0*/  HADD2.F32 R57, -RZ, R61.H1_H1 ;  /* 0x3000003dff397230 */ /* 0x000fe40000004100 */
[----:B-1----:R-:W-:Y:S01]  /*83f0*/  SYNCS.ARRIVE.TRANS64.RED.A1T0 RZ, [UR5], RZ ;  /* 0x000000ffffff79a7 */ /* 0x002fe20008100405 */
[--C-:B------:R-:W-:Y:S02]  /*8400*/  HADD2.F32 R58, -RZ, R62.reuse.H0_H0 ;  /* 0x2000003eff3a7230 */ /* 0x100fe40000004100 */
[----:B------:R-:W-:Y:S02]  /*8410*/  HADD2.F32 R59, -RZ, R62.H1_H1 ;  /* 0x3000003eff3b7230 */ /* 0x000fe40000004100 */
[--C-:B------:R-:W-:Y:S02]  /*8420*/  HADD2.F32 R60, -RZ, R63.reuse.H0_H0 ;  /* 0x2000003fff3c7230 */ /* 0x100fe40000004100 */
[----:B------:R-:W-:Y:S02]  /*8430*/  HADD2.F32 R61, -RZ, R63.H1_H1 ;  /* 0x3000003fff3d7230 */ /* 0x000fe40000004100 */
[C---:B------:R-:W-:Y:S01]  /*8440*/  FMUL R4, R47.reuse, R4 ;  /* 0x000000042f047220 */ /* 0x040fe20000400000 */
[C---:B------:R-:W-:Y:S01]  /*8450*/  FMUL R5, R47.reuse, R5 ;  /* 0x000000052f057220 */ /* 0x040fe20000400000 */
[C---:B------:R-:W-:Y:S01]  /*8460*/  FMUL R6, R47.reuse, R6 ;  /* 0x000000062f067220 */ /* 0x040fe20000400000 */
[----:B------:R-:W-:Y:S01]  /*8470*/  FMUL R7, R47, R7 ;  /* 0x000000072f077220 */ /* 0x000fe20000400000 */
[C---:B------:R-:W-:Y:S01]  /*8480*/  FFMA R4, R49.reuse, R0, R4 ;  /* 0x0000000031047223 */ /* 0x040fe20000000004 */
[C---:B------:R-:W-:Y:S01]  /*8490*/  FFMA R5, R49.reuse, R2, R5 ;  /* 0x0000000231057223 */ /* 0x040fe20000000005 */
[C---:B------:R-:W-:Y:S01]  /*84a0*/  FFMA R6, R49.reuse, R3, R6 ;  /* 0x0000000331067223 */ /* 0x040fe20000000006 */
[----:B------:R-:W-:Y:S01]  /*84b0*/  FFMA R7, R49, R48, R7 ;  /* 0x0000003031077223 */ /* 0x000fe20000000007 */
[C---:B------:R-:W-:Y:S01]  /*84c0*/  FMUL R8, R47.reuse, R8 ;  /* 0x000000082f087220 */ /* 0x040fe20000400000 */
[----:B------:R-:W-:Y:S01]  /*84d0*/  FMUL R9, R47, R9 ;  /* 0x000000092f097220 */ /* 0x000fe20000400000 */
[----:B------:R-:W-:Y:S01]  /*84e0*/  F2FP.F16.F32.PACK_AB R4, R5, R4 ;  /* 0x000000040504723e */ /* 0x000fe200000000ff */
[----:B------:R-:W-:Y:S01]  /*84f0*/  FMUL R0, R47, R10 ;  /* 0x0000000a2f007220 */ /* 0x000fe20000400000 */
[----:B------:R-:W-:Y:S01]  /*8500*/  F2FP.F16.F32.PACK_AB R5, R7, R6 ;  /* 0x000000060705723e */ /* 0x000fe200000000ff */
[C---:B------:R-:W-:Y:S01]  /*8510*/  FFMA R8, R49.reuse, R50, R8 ;  /* 0x0000003231087223 */ /* 0x040fe20000000008 */
[C---:B------:R-:W-:Y:S01]  /*8520*/  FFMA R9, R49.reuse, R51, R9 ;  /* 0x0000003331097223 */ /* 0x040fe20000000009 */
[----:B------:R-:W-:Y:S01]  /*8530*/  FFMA R0, R49, R52, R0 ;  /* 0x0000003431007223 */ /* 0x000fe20000000000 */
[C---:B------:R-:W-:Y:S01]  /*8540*/  FMUL R2, R47.reuse, R11 ;  /* 0x0000000b2f027220 */ /* 0x040fe20000400000 */
[C---:B------:R-:W-:Y:S01]  /*8550*/  FMUL R3, R47.reuse, R12 ;  /* 0x0000000c2f037220 */ /* 0x040fe20000400000 */
[----:B------:R-:W-:Y:S01]  /*8560*/  FMUL R10, R47, R13 ;  /* 0x0000000d2f0a7220 */ /* 0x000fe20000400000 */
[----:B------:R-:W-:Y:S01]  /*8570*/  F2FP.F16.F32.PACK_AB R6, R9, R8 ;  /* 0x000000080906723e */ /* 0x000fe200000000ff */
[C---:B------:R-:W-:Y:S01]  /*8580*/  FFMA R2, R49.reuse, R53, R2 ;  /* 0x0000003531027223 */ /* 0x040fe20000000002 */
[C---:B------:R-:W-:Y:S01]  /*8590*/  FFMA R3, R49.reuse, R54, R3 ;  /* 0x0000003631037223 */ /* 0x040fe20000000003 */
[----:B------:R-:W-:Y:S01]  /*85a0*/  FFMA R10, R49, R55, R10 ;  /* 0x00000037310a7223 */ /* 0x000fe2000000000a */
[C---:B------:R-:W-:Y:S01]  /*85b0*/  FMUL R11, R47.reuse, R14 ;  /* 0x0000000e2f0b7220 */ /* 0x040fe20000400000 */
[C---:B------:R-:W-:Y:S01]  /*85c0*/  FMUL R15, R47.reuse, R15 ;  /* 0x0000000f2f0f7220 */ /* 0x040fe20000400000 */
[C---:B------:R-:W-:Y:S01]  /*85d0*/  FMUL R12, R47.reuse, R16 ;  /* 0x000000102f0c7220 */ /* 0x040fe20000400000 */
[----:B------:R-:W-:Y:S01]  /*85e0*/  FMUL R13, R47, R17 ;  /* 0x000000112f0d7220 */ /* 0x000fe20000400000 */
[----:B------:R-:W-:Y:S01]  /*85f0*/  FFMA R11, R49, R56, R11 ;  /* 0x00000038310b7223 */ /* 0x000fe2000000000b */
[----:B------:R-:W-:Y:S01]  /*8600*/  FMUL R14, R47, R18 ;  /* 0x000000122f0e7220 */ /* 0x000fe20000400000 */
[----:B------:R-:W-:Y:S01]  /*8610*/  FFMA R15, R49, R57, R15 ;  /* 0x00000039310f7223 */ /* 0x000fe2000000000f */
[--C-:B------:R-:W-:Y:S02]  /*8620*/  HADD2.F32 R62, -RZ, R68.reuse.H0_H0 ;  /* 0x20000044ff3e7230 */ /* 0x100fe40000004100 */
[----:B------:R-:W-:Y:S01]  /*8630*/  FMUL R19, R47, R19 ;  /* 0x000000132f137220 */ /* 0x000fe20000400000 */
[----:B------:R-:W-:Y:S01]  /*8640*/  F2FP.F16.F32.PACK_AB R7, R2, R0 ;  /* 0x000000000207723e */ /* 0x000fe200000000ff */
[----:B------:R-:W-:Y:S01]  /*8650*/  FFMA R12, R49, R58, R12 ;  /* 0x0000003a310c7223 */ /* 0x000fe2000000000c */
[----:B------:R-:W-:Y:S02]  /*8660*/  HADD2.F32 R63, -RZ, R68.H1_H1 ;  /* 0x30000044ff3f7230 */ /* 0x000fe40000004100 */
[----:B------:R-:W-:Y:S01]  /*8670*/  FMUL R16, R47, R20 ;  /* 0x000000142f107220 */ /* 0x000fe20000400000 */
[----:B------:R-:W-:Y:S01]  /*8680*/  FFMA R13, R49, R59, R13 ;  /* 0x0000003b310d7223 */ /* 0x000fe2000000000d */
[----:B------:R1:W-:Y:S01]  /*8690*/  STS.128 [R100+0x6000], R4 ;  /* 0x0060000464007388 */ /* 0x0003e20000000c00 */
[--C-:B------:R-:W-:Y:S02]  /*86a0*/  HADD2.F32 R64, -RZ, R69.reuse.H0_H0 ;  /* 0x20000045ff407230 */ /* 0x100fe40000004100 */
[----:B------:R-:W-:Y:S01]  /*86b0*/  FMUL R17, R47, R21 ;  /* 0x000000152f117220 */ /* 0x000fe20000400000 */
[----:B------:R-:W-:Y:S01]  /*86c0*/  FFMA R14, R49, R60, R14 ;  /* 0x0000003c310e7223 */ /* 0x000fe2000000000e */
[----:B------:R-:W-:Y:S02]  /*86d0*/  HADD2.F32 R65, -RZ, R69.H1_H1 ;  /* 0x30000045ff417230 */ /* 0x000fe40000004100 */
[----:B------:R-:W-:Y:S01]  /*86e0*/  FMUL R18, R47, R22 ;  /* 0x000000162f127220 */ /* 0x000fe20000400000 */
[----:B------:R-:W-:Y:S01]  /*86f0*/  FFMA R19, R49, R61, R19 ;  /* 0x0000003d31137223 */ /* 0x000fe20000000013 */
        /* <DEDUP_REMOVED lines=11> */
[----:B------:R-:W-:Y:S01]  /*87b0*/  F2FP.F16.F32.PACK_AB R8, R10, R3 ;  /* 0x000000030a08723e */ /* 0x000fe200000000ff */
[----:B------:R-:W-:Y:S01]  /*87c0*/  FFMA R23, R49, R65, R23 ;  /* 0x0000004131177223 */ /* 0x000fe20000000017 */
[----:B------:R-:W-:Y:S01]  /*87d0*/  F2FP.F16.F32.PACK_AB R9, R15, R11 ;  /* 0x0000000b0f09723e */ /* 0x000fe200000000ff */
[--C-:B------:R-:W-:Y:S02]  /*87e0*/  HADD2.F32 R70, -RZ, R76.reuse.H0_H0 ;  /* 0x2000004cff467230 */ /* 0x100fe40000004100 */
[----:B------:R-:W-:Y:S01]  /*87f0*/  FMUL R27, R47, R27 ;  /* 0x0000001b2f1b7220 */ /* 0x000fe20000400000 */
[----:B------:R-:W-:Y:S01]  /*8800*/  F2FP.F16.F32.PACK_AB R10, R13, R12 ;  /* 0x0000000c0d0a723e */ /* 0x000fe200000000ff */
[----:B------:R-:W-:Y:S01]  /*8810*/  FFMA R20, R49, R66, R20 ;  /* 0x0000004231147223 */ /* 0x000fe20000000014 */
[----:B------:R-:W-:Y:S01]  /*8820*/  F2FP.F16.F32.PACK_AB R11, R19, R14 ;  /* 0x0000000e130b723e */ /* 0x000fe200000000ff */
[----:B------:R-:W-:Y:S02]  /*8830*/  HADD2.F32 R71, -RZ, R76.H1_H1 ;  /* 0x3000004cff477230 */ /* 0x000fe40000004100 */
[----:B------:R-:W-:Y:S01]  /*8840*/  FMUL R24, R47, R28 ;  /* 0x0000001c2f187220 */ /* 0x000fe20000400000 */
[----:B------:R-:W-:Y:S01]  /*8850*/  FFMA R21, R49, R67, R21 ;  /* 0x0000004331157223 */ /* 0x000fe20000000015 */
[--C-:B------:R-:W-:Y:S01]  /*8860*/  HADD2.F32 R72, -RZ, R77.reuse.H0_H0 ;  /* 0x2000004dff487230 */ /* 0x100fe20000004100 */
[----:B------:R1:W-:Y:S01]  /*8870*/  STS.128 [R99+0x6010], R8 ;  /* 0x0060100863007388 */ /* 0x0003e20000000c00 */
        /* <DEDUP_REMOVED lines=49> */
.L_x_123:
[----:B------:R-:W-:Y:S05]  /*8b90*/  BSYNC.RECONVERGENT B0 ;  /* 0x0000000000007941 */ /* 0x000fea0003800200 */
.L_x_122:
[----:B------:R-:W-:Y:S01]  /*8ba0*/  BAR.SYNC.DEFER_BLOCKING 0x1, 0x80 ;  /* 0x0042000000007b1d */ /* 0x000fe20000010000 */
[----:B------:R-:W-:Y:S01]  /*8bb0*/  UISETP.NE.AND UP0, UPT, UR49, -0x4, UPT ;  /* 0xfffffffc3100788c */ /* 0x000fe2000bf05270 */
[----:B------:R-:W-:Y:S08]  /*8bc0*/  IADD3 R45, PT, PT, R45, 0x1, RZ ;  /* 0x000000012d2d7810 */ /* 0x000ff00007ffe0ff */
[----:B------:R-:W-:Y:S05]  /*8bd0*/  BRA.U !UP0, `(.L_x_124) ;  /* 0x0000000108287547 */ /* 0x000fea000b800000 */
[----:B------:R-:W-:Y:S01]  /*8be0*/  ISETP.NE.AND P0, PT, R107, RZ, PT ;  /* 0x000000ff6b00720c */ /* 0x000fe20003f05270 */
[----:B------:R-:W-:Y:S01]  /*8bf0*/  IMAD.U32 R2, RZ, RZ, UR51 ;  /* 0x00000033ff027e24 */ /* 0x000fe2000f8e00ff */
[----:B------:R-:W-:Y:S01]  /*8c00*/  UIADD3 UR51, UPT, UPT, UR51, 0x1, URZ ;  /* 0x0000000133337890 */ /* 0x000fe2000fffe0ff */
[----:B------:R-:W-:Y:S03]  /*8c10*/  IMAD.U32 R0, RZ, RZ, UR37 ;  /* 0x00000025ff007e24 */ /* 0x000fe6000f8e00ff */
[----:B------:R-:W-:Y:S04]  /*8c20*/  UISETP.NE.AND UP0, UPT, UR51, 0x4, UPT ;  /* 0x000000043300788c */ /* 0x000fe8000bf05270 */
[----:B------:R-:W-:Y:S03]  /*8c30*/  USEL UR51, UR51, URZ, UP0 ;  /* 0x000000ff33337287 */ /* 0x000fe60008000000 */
[----:B------:R-:W-:Y:S05]  /*8c40*/  @P0 LEA R2, R2, UR48, 0x3 ;  /* 0x0000003002020c11 */ /* 0x000fea000f8e18ff */
[----:B------:R-:W-:Y:S05]  /*8c50*/  @P0 VIADD R2, R2, 0x50 ;  /* 0x0000005002020836 */ /* 0x000fea0000000000 */
[----:B------:R-:W-:Y:S04]  /*8c60*/  @P0 PRMT R0, R0, 0x654, R2 ;  /* 0x0000065400000816 */ /* 0x000fe80000000002 */
[----:B------:R2:W-:Y:S03]  /*8c70*/  @P0 SYNCS.ARRIVE.TRANS64.RED.A1T0 RZ, [R0+URZ], RZ ;  /* 0x000000ff00ff09a7 */ /* 0x0005e600081004ff */
.L_x_124:
[----:B------:R-:W-:Y:S01]  /*8c80*/  ISETP.NE.AND P2, PT, R103, RZ, PT ;  /* 0x000000ff6700720c */ /* 0x000fe20003f45270 */
[----:B------:R-:W-:Y:S01]  /*8c90*/  UIADD3 UR49, UPT, UPT, UR49, 0x4, URZ ;  /* 0x0000000431317890 */ /* 0x000fe2000fffe0ff */
[----:B------:R-:W-:Y:S01]  /*8ca0*/  ISETP.NE.AND P0, PT, R105, 0x2, PT ;  /* 0x000000026900780c */ /* 0x000fe20003f05270 */
[----:B------:R-:W-:Y:S01]  /*8cb0*/  IMAD.IADD R14, R43, 0x1, R86 ;  /* 0x000000012b0e7824 */ /* 0x000fe200078e0256 */
[----:B------:R-:W-:Y:S01]  /*8cc0*/  ISETP.NE.AND P1, PT, R45, 0x4, PT ;  /* 0x000000042d00780c */ /* 0x000fe20003f25270 */
[----:B------:R-:W-:Y:S01]  /*8cd0*/  IMAD.IADD R15, R44, 0x1, R87 ;  /* 0x000000012c0f7824 */ /* 0x000fe200078e0257 */
[----:B------:R-:W-:Y:S02]  /*8ce0*/  SEL R2, RZ, 0x1, P0 ;  /* 0x00000001ff027807 */ /* 0x000fe40000000000 */
[----:B--2---:R-:W-:Y:S02]  /*8cf0*/  SEL R0, RZ, 0x1, P1 ;  /* 0x00000001ff007807 */ /* 0x004fe40000800000 */
[----:B------:R-:W-:Y:S02]  /*8d00*/  LOP3.LUT R95, R95, R2, RZ, 0x3c, !PT ;  /* 0x000000025f5f7212 */ /* 0x000fe400078e3cff */
[----:B------:R-:W-:Y:S02]  /*8d10*/  LOP3.LUT R96, R96, R0, RZ, 0x3c, !PT ;  /* 0x0000000060607212 */ /* 0x000fe400078e3cff */
[----:B------:R-:W-:Y:S02]  /*8d20*/  @P2 R2UR UR36, R94 ;  /* 0x000000005e2422ca */ /* 0x000fe400000e0000 */
[----:B------:R-:W-:Y:S02]  /*8d30*/  SEL R105, R105, RZ, P0 ;  /* 0x000000ff69697207 */ /* 0x000fe40000000000 */
[----:B------:R-:W-:Y:S01]  /*8d40*/  SEL R45, R45, RZ, P1 ;  /* 0x000000ff2d2d7207 */ /* 0x000fe20000800000 */
[----:B------:R-:W-:Y:S10]  /*8d50*/  @P2 BRA `(.L_x_125) ;  /* 0xffffffc000502947 */ /* 0x000ff4000383ffff */
[----:B------:R-:W-:-:S09]  /*8d60*/  UISETP.NE.AND UP0, UPT, UR50, URZ, UPT ;  /* 0x000000ff3200728c */ /* 0x000fd2000bf05270 */
[----:B------:R-:W-:Y:S05]  /*8d70*/  BRA.U !UP0, `(.L_x_126) ;  /* 0x0000000108487547 */ /* 0x000fea000b800000 */
[----:B------:R-:W2:Y:S02]  /*8d80*/  LDCU.64 UR4, c[0x0][0x890] ;  /* 0x00011200ff0477ac */ /* 0x000ea40008000a00 */
[----:B--2---:R-:W-:-:S04]  /*8d90*/  UISETP.NE.U32.AND UP0, UPT, UR4, URZ, UPT ;  /* 0x000000ff0400728c */ /* 0x004fc8000bf05070 */
[----:B------:R-:W-:-:S09]  /*8da0*/  UISETP.NE.AND.EX UP0, UPT, UR5, URZ, UPT, UP0 ;  /* 0x000000ff0500728c */ /* 0x000fd2000bf05300 */
[----:B------:R-:W-:Y:S05]  /*8db0*/  BRA.U UP0, `(.L_x_127) ;  /* 0x00000001000c7547 */ /* 0x000fea000b800000 */
[----:B------:R-:W-:-:S13]  /*8dc0*/  FSETP.NEU.AND P0, PT, R49, RZ, PT ;  /* 0x000000ff3100720b */ /* 0x000fda0003f0d000 */
[----:B------:R-:W-:Y:S05]  /*8dd0*/  @!P0 EXIT ;  /* 0x000000000000894d */ /* 0x000fea0003800000 */
[----:B------:R-:W-:Y:S05]  /*8de0*/  BRA `(.L_x_126) ;  /* 0x00000000002c7947 */ /* 0x000fea0003800000 */
.L_x_127:
[----:B------:R-:W-:Y:S01]  /*8df0*/  ISETP.NE.AND P0, PT, R104, RZ, PT ;  /* 0x000000ff6800720c */ /* 0x000fe20003f05270 */
[----:B------:R-:W-:-:S12]  /*8e00*/  BSSY.RECONVERGENT B0, `(.L_x_126) ;  /* 0x0000009000007945 */ /* 0x000fd80003800200 */
[----:B------:R-:W-:Y:S05]  /*8e10*/  @P0 BRA `(.L_x_128) ;  /* 0x0000000000140947 */ /* 0x000fea0003800000 */
[----:B------:R-:W2:Y:S02]  /*8e20*/  LDCU.64 UR4, c[0x0][0x888] ;  /* 0x00011100ff0477ac */ /* 0x000ea40008000a00 */
[----:B--2---:R-:W-:-:S04]  /*8e30*/  ISETP.NE.U32.AND P0, PT, RZ, UR4, PT ;  /* 0x00000004ff007c0c */ /* 0x004fc8000bf05070 */
[----:B------:R-:W-:-:S13]  /*8e40*/  ISETP.NE.AND.EX P0, PT, RZ, UR5, PT, P0 ;  /* 0x00000005ff007c0c */ /* 0x000fda000bf05300 */
[----:B------:R-:W-:Y:S05]  /*8e50*/  @!P0 EXIT ;  /* 0x000000000000894d */ /* 0x000fea0003800000 */
[----:B------:R-:W-:Y:S05]  /*8e60*/  BRA `(.L_x_129) ;  /* 0x0000000000087947 */ /* 0x000fea0003800000 */
.L_x_128:
[----:B------:R-:W-:-:S13]  /*8e70*/  FSETP.NEU.AND P0, PT, R49, RZ, PT ;  /* 0x000000ff3100720b */ /* 0x000fda0003f0d000 */
[----:B------:R-:W-:Y:S05]  /*8e80*/  @!P0 EXIT ;  /* 0x000000000000894d */ /* 0x000fea0003800000 */
.L_x_129:
[----:B------:R-:W-:Y:S05]  /*8e90*/  BSYNC.RECONVERGENT B0 ;  /* 0x0000000000007941 */ /* 0x000fea0003800200 */
.L_x_126:
[----:B------:R-:W-:Y:S01]  /*8ea0*/  ULEA UR4, UR51, UR48, 0x3 ;  /* 0x0000003033047291 */ /* 0x000fe2000f8e18ff */
[----:B------:R-:W-:-:S04]  /*8eb0*/  DEPBAR.LE SB0, 0x0 ;  /* 0x000080000000791a */ /* 0x000fc80000000000 */
[----:B------:R-:W-:-:S04]  /*8ec0*/  UIADD3 UR4, UPT, UPT, UR4, 0x50, URZ ;  /* 0x0000005004047890 */ /* 0x000fc8000fffe0ff */
[----:B------:R-:W-:-:S09]  /*8ed0*/  UPRMT UR4, UR37, 0x654, UR4 ;  /* 0x0000065425047896 */ /* 0x000fd20008000004 */
[----:B------:R-:W-:Y:S01]  /*8ee0*/  SYNCS.ARRIVE.TRANS64.RED.A1T0 RZ, [UR4], RZ ;  /* 0x000000ffffff79a7 */ /* 0x000fe20008100404 */
[----:B------:R-:W-:Y:S05]  /*8ef0*/  EXIT ;  /* 0x000000000000794d */ /* 0x000fea0003800000 */
.L_x_19:
[----:B--2---:R2:W1:Y:S02]  /*8f00*/  SYNCS.PHASECHK.TRANS64.TRYWAIT P0, [R2+URZ+0xf0], R3 ;  /* 0x0000f003020075a7 */ /* 0x00446400080011ff */
[----:B-1----:R-:W-:Y:S05]  /*8f10*/  @!P0 NANOSLEEP.SYNCS 0x989680 ;  /* 0x009896800000895d */ /* 0x002fea0003900000 */
[----:B------:R-:W1:Y:S02]  /*8f20*/  @!P0 SYNCS.PHASECHK.TRANS64 P0, [R2+URZ+0xf0], R3 ;  /* 0x0000f003020085a7 */ /* 0x000e6400080010ff */
[----:B-1----:R-:W-:Y:S05]  /*8f30*/  @!P0 BRA `(.L_x_19) ;  /* 0xfffffffc00f08947 */ /* 0x002fea000383ffff */
[----:B------:R-:W-:Y:S05]  /*8f40*/  BRA `(.L_x_130) ;  /* 0xffffff84009c7947 */ /* 0x000fea000383ffff */
.L_x_22:
[----:B-1----:R-:W-:-:S07]  /*8f50*/  MOV R2, UR33 ;  /* 0x0000002100027c02 */ /* 0x002fce0008000f00 */
.L_x_131:
[----:B-1----:R1:W2:Y:S02]  /*8f60*/  SYNCS.PHASECHK.TRANS64.TRYWAIT P0, [R2+URZ+0x18], R4 ;  /* 0x00001804020075a7 */ /* 0x0022a400080011ff */
[----:B--2---:R-:W-:Y:S05]  /*8f70*/  @!P0 NANOSLEEP.SYNCS 0x989680 ;  /* 0x009896800000895d */ /* 0x004fea0003900000 */
[----:B------:R-:W2:Y:S02]  /*8f80*/  @!P0 SYNCS.PHASECHK.TRANS64 P0, [R2+URZ+0x18], R4 ;  /* 0x00001804020085a7 */ /* 0x000ea400080010ff */
[----:B--2---:R-:W-:Y:S05]  /*8f90*/  @!P0 BRA `(.L_x_131) ;  /* 0xfffffffc00f08947 */ /* 0x004fea000383ffff */
[----:B------:R-:W-:Y:S05]  /*8fa0*/  BRA `(.L_x_21) ;  /* 0xffffff8400ec7947 */ /* 0x000fea000383ffff */
.L_x_28:
[----:B-1----:R-:W-:-:S07]  /*8fb0*/  MOV R2, UR33 ;  /* 0x0000002100027c02 */ /* 0x002fce0008000f00 */
.L_x_132:
[----:B-1----:R1:W2:Y:S02]  /*8fc0*/  SYNCS.PHASECHK.TRANS64.TRYWAIT P0, [R2+URZ+0x18], R4 ;  /* 0x00001804020075a7 */ /* 0x0022a400080011ff */
[----:B--2---:R-:W-:Y:S05]  /*8fd0*/  @!P0 NANOSLEEP.SYNCS 0x989680 ;  /* 0x009896800000895d */ /* 0x004fea0003900000 */
[----:B------:R-:W2:Y:S02]  /*8fe0*/  @!P0 SYNCS.PHASECHK.TRANS64 P0, [R2+URZ+0x18], R4 ;  /* 0x00001804020085a7 */ /* 0x000ea400080010ff */
[----:B--2---:R-:W-:Y:S05]  /*8ff0*/  @!P0 BRA `(.L_x_132) ;  /* 0xfffffffc00f08947 */ /* 0x004fea000383ffff */
[----:B------:R-:W-:Y:S05]  /*9000*/  BRA `(.L_x_27) ;  /* 0xffffff8800c07947 */ /* 0x000fea000383ffff */
.L_x_32:
[----:B-1----:R1:W2:Y:S02]  /*9010*/  SYNCS.PHASECHK.TRANS64.TRYWAIT P0, [R2+URZ+0x80], R3 ;  /* 0x00008003020075a7 */ /* 0x0022a400080011ff */
[----:B--2---:R-:W-:Y:S05]  /*9020*/  @!P0 NANOSLEEP.SYNCS 0x989680 ;  /* 0x009896800000895d */ /* 0x004fea0003900000 */
[----:B------:R-:W2:Y:S02]  /*9030*/  @!P0 SYNCS.PHASECHK.TRANS64 P0, [R2+URZ+0x80], R3 ;  /* 0x00008003020085a7 */ /* 0x000ea400080010ff */
[----:B--2---:R-:W-:Y:S05]  /*9040*/  @!P0 BRA `(.L_x_32) ;  /* 0xfffffffc00f08947 */ /* 0x004fea000383ffff */
[----:B------:R-:W-:Y:S05]  /*9050*/  BRA `(.L_x_133) ;  /* 0xffffff8c00747947 */ /* 0x000fea000383ffff */
.L_x_36:
[----:B----4-:R-:W-:-:S07]  /*9060*/  MOV R0, UR5 ;  /* 0x0000000500007c02 */ /* 0x010fce0008000f00 */
.L_x_134:
[----:B-1----:R1:W2:Y:S02]  /*9070*/  SYNCS.PHASECHK.TRANS64.TRYWAIT P0, [R0+URZ], R2 ;  /* 0x00000002000075a7 */ /* 0x0022a400080011ff */
[----:B--2---:R-:W-:Y:S05]  /*9080*/  @!P0 NANOSLEEP.SYNCS 0x989680 ;  /* 0x009896800000895d */ /* 0x004fea0003900000 */
[----:B------:R-:W2:Y:S02]  /*9090*/  @!P0 SYNCS.PHASECHK.TRANS64 P0, [R0+URZ], R2 ;  /* 0x00000002000085a7 */ /* 0x000ea400080010ff */
[----:B--2---:R-:W-:Y:S05]  /*90a0*/  @!P0 BRA `(.L_x_134) ;  /* 0xfffffffc00f08947 */ /* 0x004fea000383ffff */
[----:B------:R-:W-:Y:S05]  /*90b0*/  BRA `(.L_x_135) ;  /* 0xffffff9000e47947 */ /* 0x000fea000383ffff */
.L_x_37:
[----:B----4-:R-:W-:-:S07]  /*90c0*/  MOV R0, UR5 ;  /* 0x0000000500007c02 */ /* 0x010fce0008000f00 */
.L_x_136:
[----:B-1----:R1:W2:Y:S02]  /*90d0*/  SYNCS.PHASECHK.TRANS64.TRYWAIT P0, [R0+URZ], R2 ;  /* 0x00000002000075a7 */ /* 0x0022a400080011ff */
[----:B--2---:R-:W-:Y:S05]  /*90e0*/  @!P0 NANOSLEEP.SYNCS 0x989680 ;  /* 0x009896800000895d */ /* 0x004fea0003900000 */
[----:B------:R-:W2:Y:S02]  /*90f0*/  @!P0 SYNCS.PHASECHK.TRANS64 P0, [R0+URZ], R2 ;  /* 0x00000002000085a7 */ /* 0x000ea400080010ff */
[----:B--2---:R-:W-:Y:S05]  /*9100*/  @!P0 BRA `(.L_x_136) ;  /* 0xfffffffc00f08947 */ /* 0x004fea000383ffff */
[----:B------:R-:W-:Y:S05]  /*9110*/  BRA `(.L_x_137) ;  /* 0xffffff9000f07947 */ /* 0x000fea000383ffff */
.L_x_40:
[----:B-1----:R1:W2:Y:S02]  /*9120*/  SYNCS.PHASECHK.TRANS64.TRYWAIT P0, [R0+URZ+0xe0], R4 ;  /* 0x0000e004000075a7 */ /* 0x0022a400080011ff */
[----:B--2---:R-:W-:Y:S05]  /*9130*/  @!P0 NANOSLEEP.SYNCS 0x989680 ;  /* 0x009896800000895d */ /* 0x004fea0003900000 */
[----:B------:R-:W2:Y:S02]  /*9140*/  @!P0 SYNCS.PHASECHK.TRANS64 P0, [R0+URZ+0xe0], R4 ;  /* 0x0000e004000085a7 */ /* 0x000ea400080010ff */
[----:B--2---:R-:W-:Y:S05]  /*9150*/  @!P0 BRA `(.L_x_40) ;  /* 0xfffffffc00f08947 */ /* 0x004fea000383ffff */
[----:B------:R-:W-:Y:S05]  /*9160*/  BRA `(.L_x_138) ;  /* 0xffffff94004c7947 */ /* 0x000fea000383ffff */
.L_x_41:
[----:B------:R-:W-:-:S07]  /*9170*/  MOV R0, UR5 ;  /* 0x0000000500007c02 */ /* 0x000fce0008000f00 */
.L_x_139:
[----:B-1----:R1:W2:Y:S02]  /*9180*/  SYNCS.PHASECHK.TRANS64.TRYWAIT P0, [R0+URZ+0x90], R5 ;  /* 0x00009005000075a7 */ /* 0x0022a400080011ff */
[----:B--2---:R-:W-:Y:S05]  /*9190*/  @!P0 NANOSLEEP.SYNCS 0x989680 ;  /* 0x009896800000895d */ /* 0x004fea0003900000 */
[----:B------:R-:W2:Y:S02]  /*91a0*/  @!P0 SYNCS.PHASECHK.TRANS64 P0, [R0+URZ+0x90], R5 ;  /* 0x00009005000085a7 */ /* 0x000ea400080010ff */
[----:B--2---:R-:W-:Y:S05]  /*91b0*/  @!P0 BRA `(.L_x_139) ;  /* 0xfffffffc00f08947 */ /* 0x004fea000383ffff */
[----:B------:R-:W-:Y:S05]  /*91c0*/  BRA `(.L_x_140) ;  /* 0xffffff94005c7947 */ /* 0x000fea000383ffff */
.L_x_42:
[----:B-1----:R1:W2:Y:S02]  /*91d0*/  SYNCS.PHASECHK.TRANS64.TRYWAIT P1, [R0+URZ+0x80], R4 ;  /* 0x00008004000075a7 */ /* 0x0022a400080211ff */
[----:B--2---:R-:W-:Y:S05]  /*91e0*/  @!P1 NANOSLEEP.SYNCS 0x989680 ;  /* 0x009896800000995d */ /* 0x004fea0003900000 */
[----:B------:R-:W2:Y:S02]  /*91f0*/  @!P1 SYNCS.PHASECHK.TRANS64 P1, [R0+URZ+0x80], R4 ;  /* 0x00008004000095a7 */ /* 0x000ea400080210ff */
[----:B--2---:R-:W-:Y:S05]  /*9200*/  @!P1 BRA `(.L_x_42) ;  /* 0xfffffffc00f09947 */ /* 0x004fea000383ffff */
[----:B------:R-:W-:Y:S05]  /*9210*/  BRA `(.L_x_141) ;  /* 0xffffff94008c7947 */ /* 0x000fea000383ffff */
.L_x_45:
[----:B------:R-:W-:-:S07]  /*9220*/  MOV R0, UR5 ;  /* 0x0000000500007c02 */ /* 0x000fce0008000f00 */
.L_x_142:
[----:B-1----:R1:W2:Y:S02]  /*9230*/  SYNCS.PHASECHK.TRANS64.TRYWAIT P0, [R0+URZ+0x90], R2 ;  /* 0x00009002000075a7 */ /* 0x0022a400080011ff */
[----:B--2---:R-:W-:Y:S05]  /*9240*/  @!P0 NANOSLEEP.SYNCS 0x989680 ;  /* 0x009896800000895d */ /* 0x004fea0003900000 */
[----:B------:R-:W2:Y:S02]  /*9250*/  @!P0 SYNCS.PHASECHK.TRANS64 P0, [R0+URZ+0x90], R2 ;  /* 0x00009002000085a7 */ /* 0x000ea400080010ff */
[----:B--2---:R-:W-:Y:S05]  /*9260*/  @!P0 BRA `(.L_x_142) ;  /* 0xfffffffc00f08947 */ /* 0x004fea000383ffff */
[----:B------:R-:W-:Y:S05]  /*9270*/  BRA `(.L_x_44) ;  /* 0xffffff9400e07947 */ /* 0x000fea000383ffff */
.L_x_52:
[----:B-1----:R1:W2:Y:S02]  /*9280*/  SYNCS.PHASECHK.TRANS64.TRYWAIT P1, [R0+URZ+0x80], R2 ;  /* 0x00008002000075a7 */ /* 0x0022a400080211ff */
[----:B--2---:R-:W-:Y:S05]  /*9290*/  @!P1 NANOSLEEP.SYNCS 0x989680 ;  /* 0x009896800000995d */ /* 0x004fea0003900000 */
[----:B------:R-:W2:Y:S02]  /*92a0*/  @!P1 SYNCS.PHASECHK.TRANS64 P1, [R0+URZ+0x80], R2 ;  /* 0x00008002000095a7 */ /* 0x000ea400080210ff */
[----:B--2---:R-:W-:Y:S05]  /*92b0*/  @!P1 BRA `(.L_x_52) ;  /* 0xfffffffc00f09947 */ /* 0x004fea000383ffff */
[----:B------:R-:W-:Y:S05]  /*92c0*/  BRA `(.L_x_143) ;  /* 0xffffff9c00707947 */ /* 0x000fea000383ffff */
.L_x_53:
[----:B------:R-:W-:-:S07]  /*92d0*/  MOV R2, UR6 ;  /* 0x0000000600027c02 */ /* 0x000fce0008000f00 */
.L_x_144:
[----:B-1----:R1:W2:Y:S02]  /*92e0*/  SYNCS.PHASECHK.TRANS64.TRYWAIT P0, [R2+URZ+0xc0], R0 ;  /* 0x0000c000020075a7 */ /* 0x0022a400080011ff */
[----:B--2---:R-:W-:Y:S05]  /*92f0*/  @!P0 NANOSLEEP.SYNCS 0x989680 ;  /* 0x009896800000895d */ /* 0x004fea0003900000 */
[----:B------:R-:W2:Y:S02]  /*9300*/  @!P0 SYNCS.PHASECHK.TRANS64 P0, [R2+URZ+0xc0], R0 ;  /* 0x0000c000020085a7 */ /* 0x000ea400080010ff */
[----:B--2---:R-:W-:Y:S05]  /*9310*/  @!P0 BRA `(.L_x_144) ;  /* 0xfffffffc00f08947 */ /* 0x004fea000383ffff */
[----:B------:R-:W-:Y:S05]  /*9320*/  BRA `(.L_x_145) ;  /* 0xffffff9c00a87947 */ /* 0x000fea000383ffff */
.L_x_56:
[----:B------:R-:W-:Y:S07]  /*9330*/  MOV R0, UR11 ;  /* 0x0000000b00007c02 */ /* 0x000fee0008000f00 */
.L_x_146:
[----:B-1----:R1:W2:Y:S02]  /*9340*/  SYNCS.PHASECHK.TRANS64.TRYWAIT P0, [R0+URZ], R2 ;  /* 0x00000002000075a7 */ /* 0x0022a400080011ff */
[----:B--2---:R-:W-:Y:S05]  /*9350*/  @!P0 NANOSLEEP.SYNCS 0x989680 ;  /* 0x009896800000895d */ /* 0x004fea0003900000 */
[----:B------:R-:W2:Y:S02]  /*9360*/  @!P0 SYNCS.PHASECHK.TRANS64 P0, [R0+URZ], R2 ;  /* 0x00000002000085a7 */ /* 0x000ea400080010ff */
[----:B--2---:R-:W-:Y:S05]  /*9370*/  @!P0 BRA `(.L_x_146) ;  /* 0xfffffffc00f08947 */ /* 0x004fea000383ffff */
[----:B------:R-:W-:Y:S05]  /*9380*/  BRA `(.L_x_55) ;  /* 0xffffff9c00c47947 */ /* 0x000fea000383ffff */
.L_x_59:
[----:B------:R-:W-:-:S07]  /*9390*/  MOV R0, UR6 ;  /* 0x0000000600007c02 */ /* 0x000fce0008000f00 */
.L_x_147:
[----:B--2---:R2:W4:Y:S02]  /*93a0*/  SYNCS.PHASECHK.TRANS64.TRYWAIT P0, [R0+URZ], R2 ;  /* 0x00000002000075a7 */ /* 0x00452400080011ff */
[----:B----4-:R-:W-:Y:S05]  /*93b0*/  @!P0 NANOSLEEP.SYNCS 0x989680 ;  /* 0x009896800000895d */ /* 0x010fea0003900000 */
[----:B------:R-:W4:Y:S02]  /*93c0*/  @!P0 SYNCS.PHASECHK.TRANS64 P0, [R0+URZ], R2 ;  /* 0x00000002000085a7 */ /* 0x000f2400080010ff */
[----:B----4-:R-:W-:Y:S05]  /*93d0*/  @!P0 BRA `(.L_x_147) ;  /* 0xfffffffc00f08947 */ /* 0x010fea000383ffff */
[----:B------:R-:W-:Y:S05]  /*93e0*/  BRA `(.L_x_148) ;  /* 0xffffffa000f07947 */ /* 0x000fea000383ffff */
.L_x_60:
[----:B------:R-:W-:-:S07]  /*93f0*/  MOV R0, UR6 ;  /* 0x0000000600007c02 */ /* 0x000fce0008000f00 */
.L_x_149:
[----:B-1----:R1:W2:Y:S02]  /*9400*/  SYNCS.PHASECHK.TRANS64.TRYWAIT P0, [R0+URZ], R3 ;  /* 0x00000003000075a7 */ /* 0x0022a400080011ff */
[----:B--2---:R-:W-:Y:S05]  /*9410*/  @!P0 NANOSLEEP.SYNCS 0x989680 ;  /* 0x009896800000895d */ /* 0x004fea0003900000 */
[----:B------:R-:W2:Y:S02]  /*9420*/  @!P0 SYNCS.PHASECHK.TRANS64 P0, [R0+URZ], R3 ;  /* 0x00000003000085a7 */ /* 0x000ea400080010ff */
[----:B--2---:R-:W-:Y:S05]  /*9430*/  @!P0 BRA `(.L_x_149) ;  /* 0xfffffffc00f08947 */ /* 0x004fea000383ffff */
[----:B------:R-:W-:Y:S05]  /*9440*/  BRA `(.L_x_150) ;  /* 0xffffffa000fc7947 */ /* 0x000fea000383ffff */
.L_x_61:
[----:B------:R-:W-:-:S07]  /*9450*/  MOV R0, UR6 ;  /* 0x0000000600007c02 */ /* 0x000fce0008000f00 */
.L_x_151:
[----:B-1----:R1:W2:Y:S02]  /*9460*/  SYNCS.PHASECHK.TRANS64.TRYWAIT P0, [R0+URZ], R3 ;  /* 0x00000003000075a7 */ /* 0x0022a400080011ff */
[----:B--2---:R-:W-:Y:S05]  /*9470*/  @!P0 NANOSLEEP.SYNCS 0x989680 ;  /* 0x009896800000895d */ /* 0x004fea0003900000 */
[----:B------:R-:W2:Y:S02]  /*9480*/  @!P0 SYNCS.PHASECHK.TRANS64 P0, [R0+URZ], R3 ;  /* 0x00000003000085a7 */ /* 0x000ea400080010ff */
[----:B--2---:R-:W-:Y:S05]  /*9490*/  @!P0 BRA `(.L_x_151) ;  /* 0xfffffffc00f08947 */ /* 0x004fea000383ffff */
[----:B------:R-:W-:Y:S05]  /*94a0*/  BRA `(.L_x_152) ;  /* 0xffffffa400087947 */ /* 0x000fea000383ffff */
.L_x_62:
[----:B-1----:R-:W-:-:S07]  /*94b0*/  MOV R0, UR7 ;  /* 0x0000000700007c02 */ /* 0x002fce0008000f00 */
.L_x_153:
[----:B-1----:R1:W2:Y:S02]  /*94c0*/  SYNCS.PHASECHK.TRANS64.TRYWAIT P0, [R0+URZ], R2 ;  /* 0x00000002000075a7 */ /* 0x0022a400080011ff */
[----:B--2---:R-:W-:Y:S05]  /*94d0*/  @!P0 NANOSLEEP.SYNCS 0x989680 ;  /* 0x009896800000895d */ /* 0x004fea0003900000 */
[----:B------:R-:W2:Y:S02]  /*94e0*/  @!P0 SYNCS.PHASECHK.TRANS64 P0, [R0+URZ], R2 ;  /* 0x00000002000085a7 */ /* 0x000ea400080010ff */
[----:B--2---:R-:W-:Y:S05]  /*94f0*/  @!P0 BRA `(.L_x_153) ;  /* 0xfffffffc00f08947 */ /* 0x004fea000383ffff */
[----:B------:R-:W-:Y:S05]  /*9500*/  BRA `(.L_x_154) ;  /* 0xffffffa400147947 */ /* 0x000fea000383ffff */
.L_x_67:
[----:B--2---:R2:W3:Y:S02]  /*9510*/  SYNCS.PHASECHK.TRANS64.TRYWAIT P0, [R0+URZ+0x80], R2 ;  /* 0x00008002000075a7 */ /* 0x0044e400080011ff */
[----:B---3--:R-:W-:Y:S05]  /*9520*/  @!P0 NANOSLEEP.SYNCS 0x989680 ;  /* 0x009896800000895d */ /* 0x008fea0003900000 */
[----:B------:R-:W3:Y:S02]  /*9530*/  @!P0 SYNCS.PHASECHK.TRANS64 P0, [R0+URZ+0x80], R2 ;  /* 0x00008002000085a7 */ /* 0x000ee400080010ff */
[----:B---3--:R-:W-:Y:S05]  /*9540*/  @!P0 BRA `(.L_x_67) ;  /* 0xfffffffc00f08947 */ /* 0x008fea000383ffff */
[----:B------:R-:W-:Y:S05]  /*9550*/  BRA `(.L_x_155) ;  /* 0xffffffa800207947 */ /* 0x000fea000383ffff */
.L_x_70:
[----:B------:R-:W-:Y:S07]  /*9560*/  MOV R0, UR7 ;  /* 0x0000000700007c02 */ /* 0x000fee0008000f00 */
.L_x_156:
[----:B--2---:R2:W3:Y:S02]  /*9570*/  SYNCS.PHASECHK.TRANS64.TRYWAIT P0, [R0+URZ+0x78], R2 ;  /* 0x00007802000075a7 */ /* 0x0044e400080011ff */
[----:B---3--:R-:W-:Y:S05]  /*9580*/  @!P0 NANOSLEEP.SYNCS 0x989680 ;  /* 0x009896800000895d */ /* 0x008fea0003900000 */
[----:B------:R-:W3:Y:S02]  /*9590*/  @!P0 SYNCS.PHASECHK.TRANS64 P0, [R0+URZ+0x78], R2 ;  /* 0x00007802000085a7 */ /* 0x000ee400080010ff */
[----:B---3--:R-:W-:Y:S05]  /*95a0*/  @!P0 BRA `(.L_x_156) ;  /* 0xfffffffc00f08947 */ /* 0x008fea000383ffff */
[----:B------:R-:W-:Y:S05]  /*95b0*/  BRA `(.L_x_69) ;  /* 0xffffffac00007947 */ /* 0x000fea000383ffff */
.L_x_73:
[----:B------:R-:W-:Y:S07]  /*95c0*/  MOV R0, UR7 ;  /* 0x0000000700007c02 */ /* 0x000fee0008000f00 */
.L_x_157:
[----:B-1----:R1:W2:Y:S02]  /*95d0*/  SYNCS.PHASECHK.TRANS64.TRYWAIT P0, [R0+URZ+0x50], R14 ;  /* 0x0000500e000075a7 */ /* 0x0022a400080011ff */
[----:B--2---:R-:W-:Y:S05]  /*95e0*/  @!P0 NANOSLEEP.SYNCS 0x989680 ;  /* 0x009896800000895d */ /* 0x004fea0003900000 */
[----:B------:R-:W2:Y:S02]  /*95f0*/  @!P0 SYNCS.PHASECHK.TRANS64 P0, [R0+URZ+0x50], R14 ;  /* 0x0000500e000085a7 */ /* 0x000ea400080010ff */
[----:B--2---:R-:W-:Y:S05]  /*9600*/  @!P0 BRA `(.L_x_157) ;  /* 0xfffffffc00f08947 */ /* 0x004fea000383ffff */
[----:B------:R-:W-:Y:S05]  /*9610*/  BRA `(.L_x_158) ;  /* 0xffffffac00787947 */ /* 0x000fea000383ffff */
.L_x_74:
[----:B------:R-:W-:Y:S07]  /*9620*/  MOV R0, UR7 ;  /* 0x0000000700007c02 */ /* 0x000fee0008000f00 */
.L_x_159:
[----:B-1----:R1:W2:Y:S02]  /*9630*/  SYNCS.PHASECHK.TRANS64.TRYWAIT P0, [R0+URZ+0x58], R14 ;  /* 0x0000580e000075a7 */ /* 0x0022a400080011ff */
[----:B--2---:R-:W-:Y:S05]  /*9640*/  @!P0 NANOSLEEP.SYNCS 0x989680 ;  /* 0x009896800000895d */ /* 0x004fea0003900000 */
[----:B------:R-:W2:Y:S02]  /*9650*/  @!P0 SYNCS.PHASECHK.TRANS64 P0, [R0+URZ+0x58], R14 ;  /* 0x0000580e000085a7 */ /* 0x000ea400080010ff */
[----:B--2---:R-:W-:Y:S05]  /*9660*/  @!P0 BRA `(.L_x_159) ;  /* 0xfffffffc00f08947 */ /* 0x004fea000383ffff */
[----:B------:R-:W-:Y:S05]  /*9670*/  BRA `(.L_x_160) ;  /* 0xffffffac00b07947 */ /* 0x000fea000383ffff */
.L_x_75:
[----:B------:R-:W-:Y:S07]  /*9680*/  MOV R0, UR7 ;  /* 0x0000000700007c02 */ /* 0x000fee0008000f00 */
.L_x_161:
[----:B-1----:R1:W2:Y:S02]  /*9690*/  SYNCS.PHASECHK.TRANS64.TRYWAIT P0, [R0+URZ+0x60], R14 ;  /* 0x0000600e000075a7 */ /* 0x0022a400080011ff */
[----:B--2---:R-:W-:Y:S05]  /*96a0*/  @!P0 NANOSLEEP.SYNCS 0x989680 ;  /* 0x009896800000895d */ /* 0x004fea0003900000 */
[----:B------:R-:W2:Y:S02]  /*96b0*/  @!P0 SYNCS.PHASECHK.TRANS64 P0, [R0+URZ+0x60], R14 ;  /* 0x0000600e000085a7 */ /* 0x000ea400080010ff */
[----:B--2---:R-:W-:Y:S05]  /*96c0*/  @!P0 BRA `(.L_x_161) ;  /* 0xfffffffc00f08947 */ /* 0x004fea000383ffff */
[----:B------:R-:W-:Y:S05]  /*96d0*/  BRA `(.L_x_162) ;  /* 0xffffffac00f47947 */ /* 0x000fea000383ffff */
.L_x_76:
[----:B------:R-:W-:Y:S07]  /*96e0*/  MOV R0, UR7 ;  /* 0x0000000700007c02 */ /* 0x000fee0008000f00 */
.L_x_163:
[----:B-1----:R1:W2:Y:S02]  /*96f0*/  SYNCS.PHASECHK.TRANS64.TRYWAIT P0, [R0+URZ+0x68], R14 ;  /* 0x0000680e000075a7 */ /* 0x0022a400080011ff */
[----:B--2---:R-:W-:Y:S05]  /*9700*/  @!P0 NANOSLEEP.SYNCS 0x989680 ;  /* 0x009896800000895d */ /* 0x004fea0003900000 */
[----:B------:R-:W2:Y:S02]  /*9710*/  @!P0 SYNCS.PHASECHK.TRANS64 P0, [R0+URZ+0x68], R14 ;  /* 0x0000680e000085a7 */ /* 0x000ea400080010ff */
[----:B--2---:R-:W-:Y:S05]  /*9720*/  @!P0 BRA `(.L_x_163) ;  /* 0xfffffffc00f08947 */ /* 0x004fea000383ffff */
[----:B------:R-:W-:Y:S05]  /*9730*/  BRA `(.L_x_164) ;  /* 0xffffffb000787947 */ /* 0x000fea000383ffff */
.L_x_78:
[----:B------:R-:W-:-:S07]  /*9740*/  MOV R0, UR7 ;  /* 0x0000000700007c02 */ /* 0x000fce0008000f00 */
.L_x_165:
[----:B-1----:R1:W3:Y:S02]  /*9750*/  SYNCS.PHASECHK.TRANS64.TRYWAIT P0, [R0+URZ+0x50], R2 ;  /* 0x00005002000075a7 */ /* 0x0022e400080011ff */
[----:B---3--:R-:W-:Y:S05]  /*9760*/  @!P0 NANOSLEEP.SYNCS 0x989680 ;  /* 0x009896800000895d */ /* 0x008fea0003900000 */
[----:B------:R-:W3:Y:S02]  /*9770*/  @!P0 SYNCS.PHASECHK.TRANS64 P0, [R0+URZ+0x50], R2 ;  /* 0x00005002000085a7 */ /* 0x000ee400080010ff */
[----:B---3--:R-:W-:Y:S05]  /*9780*/  @!P0 BRA `(.L_x_165) ;  /* 0xfffffffc00f08947 */ /* 0x008fea000383ffff */
[----:B------:R-:W-:Y:S05]  /*9790*/  BRA `(.L_x_166) ;  /* 0xffffffb000e87947 */ /* 0x000fea000383ffff */
.L_x_79:
[----:B-1----:R-:W-:-:S07]  /*97a0*/  MOV R0, UR7 ;  /* 0x0000000700007c02 */ /* 0x002fce0008000f00 */
.L_x_167:
[----:B-1----:R1:W3:Y:S02]  /*97b0*/  SYNCS.PHASECHK.TRANS64.TRYWAIT P0, [R0+URZ+0x58], R2 ;  /* 0x00005802000075a7 */ /* 0x0022e400080011ff */
[----:B---3--:R-:W-:Y:S05]  /*97c0*/  @!P0 NANOSLEEP.SYNCS 0x989680 ;  /* 0x009896800000895d */ /* 0x008fea0003900000 */
[----:B------:R-:W3:Y:S02]  /*97d0*/  @!P0 SYNCS.PHASECHK.TRANS64 P0, [R0+URZ+0x58], R2 ;  /* 0x00005802000085a7 */ /* 0x000ee400080010ff */
[----:B---3--:R-:W-:Y:S05]  /*97e0*/  @!P0 BRA `(.L_x_167) ;  /* 0xfffffffc00f08947 */ /* 0x008fea000383ffff */
[----:B------:R-:W-:Y:S05]  /*97f0*/  BRA `(.L_x_168) ;  /* 0xffffffb000d87947 */ /* 0x000fea000383ffff */
.L_x_80:
[----:B-1----:R-:W-:-:S07]  /*9800*/  MOV R0, UR7 ;  /* 0x0000000700007c02 */ /* 0x002fce0008000f00 */
.L_x_169:
[----:B-1----:R1:W3:Y:S02]  /*9810*/  SYNCS.PHASECHK.TRANS64.TRYWAIT P0, [R0+URZ+0x60], R2 ;  /* 0x00006002000075a7 */ /* 0x0022e400080011ff */
[----:B---3--:R-:W-:Y:S05]  /*9820*/  @!P0 NANOSLEEP.SYNCS 0x989680 ;  /* 0x009896800000895d */ /* 0x008fea0003900000 */
[----:B------:R-:W3:Y:S02]  /*9830*/  @!P0 SYNCS.PHASECHK.TRANS64 P0, [R0+URZ+0x60], R2 ;  /* 0x00006002000085a7 */ /* 0x000ee400080010ff */
[----:B---3--:R-:W-:Y:S05]  /*9840*/  @!P0 BRA `(.L_x_169) ;  /* 0xfffffffc00f08947 */ /* 0x008fea000383ffff */
[----:B------:R-:W-:Y:S05]  /*9850*/  BRA `(.L_x_170) ;  /* 0xffffffb000c87947 */ /* 0x000fea000383ffff */
.L_x_82:
[----:B--2---:R2:W4:Y:S02]  /*9860*/  SYNCS.PHASECHK.TRANS64.TRYWAIT P0, [R0+URZ+0x80], R2 ;  /* 0x00008002000075a7 */ /* 0x00452400080011ff */
[----:B----4-:R-:W-:Y:S05]  /*9870*/  @!P0 NANOSLEEP.SYNCS 0x989680 ;  /* 0x009896800000895d */ /* 0x010fea0003900000 */
[----:B------:R-:W4:Y:S02]  /*9880*/  @!P0 SYNCS.PHASECHK.TRANS64 P0, [R0+URZ+0x80], R2 ;  /* 0x00008002000085a7 */ /* 0x000f2400080010ff */
[----:B----4-:R-:W-:Y:S05]  /*9890*/  @!P0 BRA `(.L_x_82) ;  /* 0xfffffffc00f08947 */ /* 0x010fea000383ffff */
[----:B------:R-:W-:Y:S05]  /*98a0*/  BRA `(.L_x_171) ;  /* 0xffffffb400907947 */ /* 0x000fea000383ffff */
.L_x_93:
[----:B-1----:R-:W-:Y:S04]  /*98b0*/  MOV R2, UR48 ;  /* 0x0000003000027c02 */ /* 0x002fe80008000f00 */
[----:B------:R1:W3:Y:S03]  /*98c0*/  SYNCS.PHASECHK.TRANS64.TRYWAIT P1, [R2+URZ+0x30], R3 ;  /* 0x00003003020075a7 */ /* 0x0002e600080211ff */
[----:B---3--:R-:W-:Y:S05]  /*98d0*/  @!P1 NANOSLEEP.SYNCS 0x989680 ;  /* 0x009896800000995d */ /* 0x008fea0003900000 */
[----:B------:R-:W3:Y:S02]  /*98e0*/  @!P1 SYNCS.PHASECHK.TRANS64 P1, [R2+URZ+0x30], R3 ;  /* 0x00003003020095a7 */ /* 0x000ee400080210ff */
[----:B---3--:R-:W-:Y:S05]  /*98f0*/  @!P1 BRA `(.L_x_93) ;  /* 0xfffffffc00ec9947 */ /* 0x008fea000383ffff */
[----:B------:R-:W-:Y:S05]  /*9900*/  BRA `(.L_x_92) ;  /* 0xffffffc0009c7947 */ /* 0x000fea000383ffff */
.L_x_95:
[----:B-1----:R1:W4:Y:S02]  /*9910*/  SYNCS.PHASECHK.TRANS64.TRYWAIT P0, [R64+URZ+0xa0], R0 ;  /* 0x0000a000400075a7 */ /* 0x00232400080011ff */
[----:B----4-:R-:W-:Y:S05]  /*9920*/  @!P0 NANOSLEEP.SYNCS 0x989680 ;  /* 0x009896800000895d */ /* 0x010fea0003900000 */
[----:B------:R-:W4:Y:S02]  /*9930*/  @!P0 SYNCS.PHASECHK.TRANS64 P0, [R64+URZ+0xa0], R0 ;  /* 0x0000a000400085a7 */ /* 0x000f2400080010ff */
[----:B----4-:R-:W-:Y:S05]  /*9940*/  @!P0 BRA `(.L_x_95) ;  /* 0xfffffffc00f08947 */ /* 0x010fea000383ffff */
[----:B------:R-:W-:Y:S05]  /*9950*/  BRA `(.L_x_94) ;  /* 0xffffffc000c47947 */ /* 0x000fea000383ffff */
.L_x_104:
[----:B--2---:R2:W4:Y:S02]  /*9960*/  SYNCS.PHASECHK.TRANS64.TRYWAIT P0, [R2+URZ+0x30], R0 ;  /* 0x00003000020075a7 */ /* 0x00452400080011ff */
[----:B----4-:R-:W-:Y:S05]  /*9970*/  @!P0 NANOSLEEP.SYNCS 0x989680 ;  /* 0x009896800000895d */ /* 0x010fea0003900000 */
[----:B------:R-:W4:Y:S02]  /*9980*/  @!P0 SYNCS.PHASECHK.TRANS64 P0, [R2+URZ+0x30], R0 ;  /* 0x00003000020085a7 */ /* 0x000f2400080010ff */
[----:B----4-:R-:W-:Y:S05]  /*9990*/  @!P0 BRA `(.L_x_104) ;  /* 0xfffffffc00f08947 */ /* 0x010fea000383ffff */
[----:B------:R-:W-:Y:S05]  /*99a0*/  BRA `(.L_x_103) ;  /* 0xffffffcc00a07947 */ /* 0x000fea000383ffff */
.L_x_112:
[----:B--2---:R2:W4:Y:S02]  /*99b0*/  SYNCS.PHASECHK.TRANS64.TRYWAIT P0, [R0+URZ+0x30], R6 ;  /* 0x00003006000075a7 */ /* 0x00452400080011ff */
[----:B----4-:R-:W-:Y:S05]  /*99c0*/  @!P0 NANOSLEEP.SYNCS 0x989680 ;  /* 0x009896800000895d */ /* 0x010fea0003900000 */
[----:B------:R-:W4:Y:S02]  /*99d0*/  @!P0 SYNCS.PHASECHK.TRANS64 P0, [R0+URZ+0x30], R6 ;  /* 0x00003006000085a7 */ /* 0x000f2400080010ff */
[----:B----4-:R-:W-:Y:S05]  /*99e0*/  @!P0 BRA `(.L_x_112) ;  /* 0xfffffffc00f08947 */ /* 0x010fea000383ffff */
[----:B------:R-:W-:Y:S05]  /*99f0*/  BRA `(.L_x_111) ;  /* 0xffffffd800a07947 */ /* 0x000fea000383ffff */
.L_x_120:
[----:B--2---:R2:W4:Y:S02]  /*9a00*/  SYNCS.PHASECHK.TRANS64.TRYWAIT P0, [R0+URZ+0x30], R5 ;  /* 0x00003005000075a7 */ /* 0x00452400080011ff */
[----:B----4-:R-:W-:Y:S05]  /*9a10*/  @!P0 NANOSLEEP.SYNCS 0x989680 ;  /* 0x009896800000895d */ /* 0x010fea0003900000 */
[----:B------:R-:W4:Y:S02]  /*9a20*/  @!P0 SYNCS.PHASECHK.TRANS64 P0, [R0+URZ+0x30], R5 ;  /* 0x00003005000085a7 */ /* 0x000f2400080010ff */
[----:B----4-:R-:W-:Y:S05]  /*9a30*/  @!P0 BRA `(.L_x_120) ;  /* 0xfffffffc00f08947 */ /* 0x010fea000383ffff */
[----:B------:R-:W-:Y:S05]  /*9a40*/  BRA `(.L_x_119) ;  /* 0xffffffe400a07947 */ /* 0x000fea000383ffff */
        .weak           $__internal_0_$__cuda_sm10x_tcgen05_guardrail_trap_col_being_dealloced_not_returned_by_alloc
        .type           $__internal_0_$__cuda_sm10x_tcgen05_guardrail_trap_col_being_dealloced_not_returned_by_alloc,@function
        .size           $__internal_0_$__cuda_sm10x_tcgen05_guardrail_trap_col_being_dealloced_not_returned_by_alloc,($__internal_1_$__cuda_sm10x_tcgen05_guardrail_trap_phase_invalid_during_alloc - $__internal_0_$__cuda_sm10x_tcgen05_guardrail_trap_col_being_dealloced_not_returned_by_alloc)
$__internal_0_$__cuda_sm10x_tcgen05_guardrail_trap_col_being_dealloced_not_returned_by_alloc:
[----:B------:R-:W-:Y:S05]  /*9a50*/  BPT.TRAP 0x1 ;  /* 0x000000040000795c */ /* 0x000fea0000300000 */
[----:B------:R-:W-:-:S04]  /*9a60*/  HFMA2 R3, -RZ, RZ, 0, 0 ;  /* 0x00000000ff037431 */ /* 0x000fc800000001ff */
[----:B------:R-:W-:Y:S05]  /*9a70*/  RET.REL.NODEC R2 `(_ZN7cutlass13device_kernelINS_4gemm6kernel13GemmUniversalIN4cute5tupleIJiiiiEEENS1_10collective13CollectiveMmaINS1_35MainloopSm100TmaUmmaWarpSpecializedILi3ELi2ELi4ENS5_IJNS4_1CILi1EEESB_SB_EEEEENS5_IJNSA_ILi128EEESE_SE_EEENS_6half_tENS5_IJlSB_lEEESG_SH_NS4_8TiledMMAINS4_8MMA_AtomIJNS4_20SM100_MMA_F16BF16_SSISG_SG_fLi128ELi128ELNS4_4UMMA5MajorE0ELSM_0ELNSL_7ScaleInE0ELSN_0EEEEEENS4_6LayoutISC_NS5_IJNSA_ILi0EEESR_SR_EEEEENS5_IJNS4_10UnderscoreESU_SU_EEEEENS4_13SM90_TMA_LOADENS4_14ComposedLayoutINS4_7SwizzleILi3ELi4ELi3EEENS4_18smem_ptr_flag_bitsILi16EEENSQ_INS5_IJNSA_ILi8EEENSA_ILi64EEEEEENS5_IJS14_SB_EEEEEEEvNS4_8identityESX_S18_vS19_EENS_8epilogue10collective18CollectiveEpilogueINS1B_23Sm100TmaWarpSpecializedILi4ELi2ELi32ELb1ELb0EEEJSF_NS5_IJNSQ_ISE_SB_EENSQ_INSA_ILi32EEESB_EEEEESG_SH_SG_SH_NS1B_6fusion15FusionCallbacksIS1F_NS1K_17LinearCombinationISG_fSG_fLNS_15FloatRoundStyleE2EEESF_S1J_JEEENS4_5SM1004TMEM4LOAD26SM100_TMEM_LOAD_32dp32b32xESX_NSY_INSZ_ILi2ELi4ELi3EEES12_NSQ_INS5_IJS13_S1H_EEENS5_IJS1H_SB_EEEEEEENS4_39AutoVectorizingCopyWithAssumedAlignmentILi128EEENS4_14SM90_TMA_STOREES1Y_S20_S20_EEEvvEEEEvNT_6ParamsE) ;  /* 0xffffff6402607950 */ /* 0x000fea0003c3ffff */
        .weak           $__internal_1_$__cuda_sm10x_tcgen05_guardrail_trap_phase_invalid_during_alloc
        .type           $__internal_1_$__cuda_sm10x_tcgen05_guardrail_trap_phase_invalid_during_alloc,@function
        .size           $__internal_1_$__cuda_sm10x_tcgen05_guardrail_trap_phase_invalid_during_alloc,($__internal_2_$__cuda_sm10x_tcgen05_guardrail_trap_unallocated_columns_being_dealloced - $__internal_1_$__cuda_sm10x_tcgen05_guardrail_trap_phase_invalid_during_alloc)
$__internal_1_$__cuda_sm10x_tcgen05_guardrail_trap_phase_invalid_during_alloc:
[----:B------:R-:W-:Y:S05]  /*9a80*/  BPT.TRAP 0x1 ;  /* 0x000000040000795c */ /* 0x000fea0000300000 */
[----:B------:R-:W-:-:S04]  /*9a90*/  MOV R3, 0x0 ;  /* 0x0000000000037802 */ /* 0x000fc80000000f00 */
[----:B------:R-:W-:Y:S05]  /*9aa0*/  RET.REL.NODEC R2 `(_ZN7cutlass13device_kernelINS_4gemm6kernel13GemmUniversalIN4cute5tupleIJiiiiEEENS1_10collective13CollectiveMmaINS1_35MainloopSm100TmaUmmaWarpSpecializedILi3ELi2ELi4ENS5_IJNS4_1CILi1EEESB_SB_EEEEENS5_IJNSA_ILi128EEESE_SE_EEENS_6half_tENS5_IJlSB_lEEESG_SH_NS4_8TiledMMAINS4_8MMA_AtomIJNS4_20SM100_MMA_F16BF16_SSISG_SG_fLi128ELi128ELNS4_4UMMA5MajorE0ELSM_0ELNSL_7ScaleInE0ELSN_0EEEEEENS4_6LayoutISC_NS5_IJNSA_ILi0EEESR_SR_EEEEENS5_IJNS4_10UnderscoreESU_SU_EEEEENS4_13SM90_TMA_LOADENS4_14ComposedLayoutINS4_7SwizzleILi3ELi4ELi3EEENS4_18smem_ptr_flag_bitsILi16EEENSQ_INS5_IJNSA_ILi8EEENSA_ILi64EEEEEENS5_IJS14_SB_EEEEEEEvNS4_8identityESX_S18_vS19_EENS_8epilogue10collective18CollectiveEpilogueINS1B_23Sm100TmaWarpSpecializedILi4ELi2ELi32ELb1ELb0EEEJSF_NS5_IJNSQ_ISE_SB_EENSQ_INSA_ILi32EEESB_EEEEESG_SH_SG_SH_NS1B_6fusion15FusionCallbacksIS1F_NS1K_17LinearCombinationISG_fSG_fLNS_15FloatRoundStyleE2EEESF_S1J_JEEENS4_5SM1004TMEM4LOAD26SM100_TMEM_LOAD_32dp32b32xESX_NSY_INSZ_ILi2ELi4ELi3EEES12_NSQ_INS5_IJS13_S1H_EEENS5_IJS1H_SB_EEEEEEENS4_39AutoVectorizingCopyWithAssumedAlignmentILi128EEENS4_14SM90_TMA_STOREES1Y_S20_S20_EEEvvEEEEvNT_6ParamsE) ;  /* 0xffffff6402547950 */ /* 0x000fea0003c3ffff */
        .weak           $__internal_2_$__cuda_sm10x_tcgen05_guardrail_trap_unallocated_columns_being_dealloced
        .type           $__internal_2_$__cuda_sm10x_tcgen05_guardrail_trap_unallocated_columns_being_dealloced,@function
        .size           $__internal_2_$__cuda_sm10x_tcgen05_guardrail_trap_unallocated_columns_being_dealloced,(.L_x_173 - $__internal_2_$__cuda_sm10x_tcgen05_guardrail_trap_unallocated_columns_being_dealloced)
$__internal_2_$__cuda_sm10x_tcgen05_guardrail_trap_unallocated_columns_being_dealloced:
[----:B------:R-:W-:Y:S05]  /*9ab0*/  BPT.TRAP 0x1 ;  /* 0x000000040000795c */ /* 0x000fea0000300000 */
[----:B------:R-:W-:-:S04]  /*9ac0*/  HFMA2 R3, -RZ, RZ, 0, 0 ;  /* 0x00000000ff037431 */ /* 0x000fc800000001ff */
[----:B------:R-:W-:Y:S05]  /*9ad0*/  RET.REL.NODEC R2 `(_ZN7cutlass13device_kernelINS_4gemm6kernel13GemmUniversalIN4cute5tupleIJiiiiEEENS1_10collective13CollectiveMmaINS1_35MainloopSm100TmaUmmaWarpSpecializedILi3ELi2ELi4ENS5_IJNS4_1CILi1EEESB_SB_EEEEENS5_IJNSA_ILi128EEESE_SE_EEENS_6half_tENS5_IJlSB_lEEESG_SH_NS4_8TiledMMAINS4_8MMA_AtomIJNS4_20SM100_MMA_F16BF16_SSISG_SG_fLi128ELi128ELNS4_4UMMA5MajorE0ELSM_0ELNSL_7ScaleInE0ELSN_0EEEEEENS4_6LayoutISC_NS5_IJNSA_ILi0EEESR_SR_EEEEENS5_IJNS4_10UnderscoreESU_SU_EEEEENS4_13SM90_TMA_LOADENS4_14ComposedLayoutINS4_7SwizzleILi3ELi4ELi3EEENS4_18smem_ptr_flag_bitsILi16EEENSQ_INS5_IJNSA_ILi8EEENSA_ILi64EEEEEENS5_IJS14_SB_EEEEEEEvNS4_8identityESX_S18_vS19_EENS_8epilogue10collective18CollectiveEpilogueINS1B_23Sm100TmaWarpSpecializedILi4ELi2ELi32ELb1ELb0EEEJSF_NS5_IJNSQ_ISE_SB_EENSQ_INSA_ILi32EEESB_EEEEESG_SH_SG_SH_NS1B_6fusion15FusionCallbacksIS1F_NS1K_17LinearCombinationISG_fSG_fLNS_15FloatRoundStyleE2EEESF_S1J_JEEENS4_5SM1004TMEM4LOAD26SM100_TMEM_LOAD_32dp32b32xESX_NSY_INSZ_ILi2ELi4ELi3EEES12_NSQ_INS5_IJS13_S1H_EEENS5_IJS1H_SB_EEEEEEENS4_39AutoVectorizingCopyWithAssumedAlignmentILi128EEENS4_14SM90_TMA_STOREES1Y_S20_S20_EEEvvEEEEvNT_6ParamsE) ;  /* 0xffffff6402487950 */ /* 0x000fea0003c3ffff */
.L_x_172:
[----:B------:R-:W-:-:S00]  /*9ae0*/  BRA `(.L_x_172) ;  /* 0xfffffffc00fc7947 */ /* 0x000fc0000383ffff */
[----:B------:R-:W-:-:S00]  /*9af0*/  NOP ;  /* 0x0000000000007918 */ /* 0x000fc00000000000 */
        /* <DEDUP_REMOVED lines=8> */
.L_x_173:


//--------------------- .nv.global.init           --------------------------
	.section	.nv.global.init,"aw",@progbits
.nv.global.init:
	.type		$str$27,@object
	.size		$str$27,($str$28 - $str$27)
$str$27:
        /*0000*/ 	.byte	0x28, 0x61, 0x64, 0x64, 0x72, 0x65, 0x73, 0x73, 0x20, 0x26, 0x20, 0x6d, 0x61, 0x73, 0x6b, 0x29
        /*0010*/ 	.byte	0x20, 0x3d, 0x3d, 0x20, 0x30, 0x00
	.type		$str$28,@object
	.size		$str$28,($str$26 - $str$28)
$str$28:
        /*0016*/ 	.byte	0x2f, 0x74, 0x6d, 0x70, 0x2f, 0x63, 0x75, 0x74, 0x6c, 0x61, 0x73, 0x73, 0x5f, 0x73, 0x77, 0x65
        /*0026*/ 	.byte	0x65, 0x70, 0x5f, 0x73, 0x72, 0x63, 0x2f, 0x69, 0x6e, 0x63, 0x6c, 0x75, 0x64, 0x65, 0x2f, 0x63
        /*0036*/ 	.byte	0x75, 0x74, 0x65, 0x2f, 0x70, 0x6f, 0x69, 0x6e, 0x74, 0x65, 0x72, 0x5f, 0x66, 0x6c, 0x61, 0x67
        /*0046*/ 	.byte	0x67, 0x65, 0x64, 0x2e, 0x68, 0x70, 0x70, 0x00
	.type		$str$26,@object
	.size		$str$26,($str$25 - $str$26)
$str$26:
        /*004e*/ 	.byte	0x2f, 0x74, 0x6d, 0x70, 0x2f, 0x63, 0x75, 0x74, 0x6c, 0x61, 0x73, 0x73, 0x5f, 0x73, 0x77, 0x65
        /*005e*/ 	.byte	0x65, 0x70, 0x5f, 0x73, 0x72, 0x63, 0x2f, 0x69, 0x6e, 0x63, 0x6c, 0x75, 0x64, 0x65, 0x2f, 0x63
        /*006e*/ 	.byte	0x75, 0x74, 0x65, 0x2f, 0x61, 0x74, 0x6f, 0x6d, 0x2f, 0x63, 0x6f, 0x70, 0x79, 0x5f, 0x74, 0x72
        /*007e*/ 	.byte	0x61, 0x69, 0x74, 0x73, 0x5f, 0x73, 0x6d, 0x31, 0x30, 0x30, 0x2e, 0x68, 0x70, 0x70, 0x00
	.type		$str$25,@object
	.size		$str$25,(__unnamed_1 - $str$25)
$str$25:
        /*008d*/ 	.byte	0x28, 0x28, 0x75, 0x69, 0x6e, 0x74, 0x33, 0x32, 0x5f, 0x74, 0x28, 0x74, 0x68, 0x72, 0x65, 0x61
        /*009d*/ 	.byte	0x64, 0x49, 0x64, 0x78, 0x2e, 0x78, 0x29, 0x20, 0x2f, 0x20, 0x33, 0x32, 0x29, 0x20, 0x25, 0x20
        /*00ad*/ 	.byte	0x34, 0x29, 0x20, 0x3d, 0x3d, 0x20, 0x28, 0x28, 0x28, 0x74, 0x6d, 0x65, 0x6d, 0x5f, 0x61, 0x64
        /*00bd*/ 	.byte	0x64, 0x72, 0x20, 0x3e, 0x3e, 0x20, 0x31, 0x36, 0x29, 0x20, 0x2f, 0x20, 0x33, 0x32, 0x29, 0x20
        /*00cd*/ 	.byte	0x25, 0x20, 0x34, 0x29, 0x00
	.type		__unnamed_1,@object
	.size		__unnamed_1,(__unnamed_2 - __unnamed_1)
__unnamed_1:
        /*00d2*/ 	.byte	0x61, 0x75, 0x74, 0x6f, 0x20, 0x63, 0x75, 0x74, 0x65, 0x3a, 0x3a, 0x61, 0x73, 0x5f, 0x70, 0x6f
        /* <DEDUP_REMOVED lines=24> */
        /*0262*/ 	.byte	0x3e, 0x3e, 0x3e, 0x3e, 0x5d, 0x00
	.type		__unnamed_2,@object
	.size		__unnamed_2,(.L_2 - __unnamed_2)
__unnamed_2:
        /* <DEDUP_REMOVED lines=42> */
        /*0508*/ 	.byte	0x3e, 0x3e, 0x5d, 0x00
.L_2:


//--------------------- .nv.shared._ZN7cutlass13device_kernelINS_4gemm6kernel13GemmUniversalIN4cute5tupleIJiiiiEEENS1_10collective13CollectiveMmaINS1_35MainloopSm100TmaUmmaWarpSpecializedILi3ELi2ELi4ENS5_IJNS4_1CILi1EEESB_SB_EEEEENS5_IJNSA_ILi128EEESE_SE_EEENS_6half_tENS5_IJlSB_lEEESG_SH_NS4_8TiledMMAINS4_8MMA_AtomIJNS4_20SM100_MMA_F16BF16_SSISG_SG_fLi128ELi128ELNS4_4UMMA5MajorE0ELSM_0ELNSL_7ScaleInE0ELSN_0EEEEEENS4_6LayoutISC_NS5_IJNSA_ILi0EEESR_SR_EEEEENS5_IJNS4_10UnderscoreESU_SU_EEEEENS4_13SM90_TMA_LOADENS4_14ComposedLayoutINS4_7SwizzleILi3ELi4ELi3EEENS4_18smem_ptr_flag_bitsILi16EEENSQ_INS5_IJNSA_ILi8EEENSA_ILi64EEEEEENS5_IJS14_SB_EEEEEEEvNS4_8identityESX_S18_vS19_EENS_8epilogue10collective18CollectiveEpilogueINS1B_23Sm100TmaWarpSpecializedILi4ELi2ELi32ELb1ELb0EEEJSF_NS5_IJNSQ_ISE_SB_EENSQ_INSA_ILi32EEESB_EEEEESG_SH_SG_SH_NS1B_6fusion15FusionCallbacksIS1F_NS1K_17LinearCombinationISG_fSG_fLNS_15FloatRoundStyleE2EEESF_S1J_JEEENS4_5SM1004TMEM4LOAD26SM100_TMEM_LOAD_32dp32b32xESX_NSY_INSZ_ILi2ELi4ELi3EEES12_NSQ_INS5_IJS13_S1H_EEENS5_IJS1H_SB_EEEEEEENS4_39AutoVectorizingCopyWithAssumedAlignmentILi128EEENS4_14SM90_TMA_STOREES1Y_S20_S20_EEEvvEEEEvNT_6ParamsE --------------------------
	.section	.nv.shared._ZN7cutlass13device_kernelINS_4gemm6kernel13GemmUniversalIN4cute5tupleIJiiiiEEENS1_10collective13CollectiveMmaINS1_35MainloopSm100TmaUmmaWarpSpecializedILi3ELi2ELi4ENS5_IJNS4_1CILi1EEESB_SB_EEEEENS5_IJNSA_ILi128EEESE_SE_EEENS_6half_tENS5_IJlSB_lEEESG_SH_NS4_8TiledMMAINS4_8MMA_AtomIJNS4_20SM100_MMA_F16BF16_SSISG_SG_fLi128ELi128ELNS4_4UMMA5MajorE0ELSM_0ELNSL_7ScaleInE0ELSN_0EEEEEENS4_6LayoutISC_NS5_IJNSA_ILi0EEESR_SR_EEEEENS5_IJNS4_10UnderscoreESU_SU_EEEEENS4_13SM90_TMA_LOADENS4_14ComposedLayoutINS4_7SwizzleILi3ELi4ELi3EEENS4_18smem_ptr_flag_bitsILi16EEENSQ_INS5_IJNSA_ILi8EEENSA_ILi64EEEEEENS5_IJS14_SB_EEEEEEEvNS4_8identityESX_S18_vS19_EENS_8epilogue10collective18CollectiveEpilogueINS1B_23Sm100TmaWarpSpecializedILi4ELi2ELi32ELb1ELb0EEEJSF_NS5_IJNSQ_ISE_SB_EENSQ_INSA_ILi32EEESB_EEEEESG_SH_SG_SH_NS1B_6fusion15FusionCallbacksIS1F_NS1K_17LinearCombinationISG_fSG_fLNS_15FloatRoundStyleE2EEESF_S1J_JEEENS4_5SM1004TMEM4LOAD26SM100_TMEM_LOAD_32dp32b32xESX_NSY_INSZ_ILi2ELi4ELi3EEES12_NSQ_INS5_IJS13_S1H_EEENS5_IJS1H_SB_EEEEEEENS4_39AutoVectorizingCopyWithAssumedAlignmentILi128EEENS4_14SM90_TMA_STOREES1Y_S20_S20_EEEvvEEEEvNT_6ParamsE,"aw",@nobits
	.sectionflags	@""
	.align	16
	.zero		1024


//--------------------- .nv.shared.reserved.0     --------------------------
	.section	.nv.shared.reserved.0,"aw",@nobits
	.weak		__nv_reservedSMEM_offset_0_alias
	.size		__nv_reservedSMEM_offset_0_alias, 0, 64
	.other		__nv_reservedSMEM_offset_0_alias,@"STO_CUDA_RESERVED_SHARED STV_DEFAULT"
__nv_reservedSMEM_offset_0_alias:
	.zero		0
.nv.shared.reserved.0:
	.zero		64
	.weak		__nv_reservedSMEM_tcgen05_partition
	.type		__nv_reservedSMEM_tcgen05_partition,@object
	.size		__nv_reservedSMEM_tcgen05_partition,(.L_0 - __nv_reservedSMEM_tcgen05_partition)
__nv_reservedSMEM_tcgen05_partition:
	.zero		32
.L_0:


//--------------------- .nv.global                --------------------------
	.section	.nv.global,"aw",@nobits
.nv.global:
	.type		_ZN40_INTERNAL_50bc84cd_4_k_cu_5d836439_400114cute1_E,@object
	.size		_ZN40_INTERNAL_50bc84cd_4_k_cu_5d836439_400114cute1_E,(_ZN40_INTERNAL_50bc84cd_4_k_cu_5d836439_400114cuda3std3__45__cpo6cbeginE - _ZN40_INTERNAL_50bc84cd_4_k_cu_5d836439_400114cute1_E)
_ZN40_INTERNAL_50bc84cd_4_k_cu_5d836439_400114cute1_E:
	.zero		1
	.type		_ZN40_INTERNAL_50bc84cd_4_k_cu_5d836439_400114cuda3std3__45__cpo6cbeginE,@object
	.size		_ZN40_INTERNAL_50bc84cd_4_k_cu_5d836439_400114cuda3std3__45__cpo6cbeginE,(_ZN40_INTERNAL_50bc84cd_4_k_cu_5d836439_400114cuda3std3__48in_placeE - _ZN40_INTERNAL_50bc84cd_4_k_cu_5d836439_400114cuda3std3__45__cpo6cbeginE)
_ZN40_INTERNAL_50bc84cd_4_k_cu_5d836439_400114cuda3std3__45__cpo6cbeginE:
	.zero		1
	.type		_ZN40_INTERNAL_50bc84cd_4_k_cu_5d836439_400114cuda3std3__48in_placeE,@object
	.size		_ZN40_INTERNAL_50bc84cd_4_k_cu_5d836439_400114cuda3std3__48in_placeE,(_ZN40_INTERNAL_50bc84cd_4_k_cu_5d836439_400114cuda3std6ranges3__45__cpo9iter_moveE - _ZN40_INTERNAL_50bc84cd_4_k_cu_5d836439_400114cuda3std3__48in_placeE)
_ZN40_INTERNAL_50bc84cd_4_k_cu_5d836439_400114cuda3std3__48in_placeE:
	.zero		1
	.type		_ZN40_INTERNAL_50bc84cd_4_k_cu_5d836439_400114cuda3std6ranges3__45__cpo9iter_moveE,@object
	.size		_ZN40_INTERNAL_50bc84cd_4_k_cu_5d836439_400114cuda3std6ranges3__45__cpo9iter_moveE,(_ZN40_INTERNAL_50bc84cd_4_k_cu_5d836439_400114cuda3std3__45__cpo5beginE - _ZN40_INTERNAL_50bc84cd_4_k_cu_5d836439_400114cuda3std6ranges3__45__cpo9iter_moveE)
_ZN40_INTERNAL_50bc84cd_4_k_cu_5d836439_400114cuda3std6ranges3__45__cpo9iter_moveE:
	.zero		1
	.type		_ZN40_INTERNAL_50bc84cd_4_k_cu_5d836439_400114cuda3std3__45__cpo5beginE,@object
	.size		_ZN40_INTERNAL_50bc84cd_4_k_cu_5d836439_400114cuda3std3__45__cpo5beginE,(_ZN40_INTERNAL_50bc84cd_4_k_cu_5d836439_400114cuda3std3__442_GLOBAL__N__50bc84cd_4_k_cu_5d836439_400116ignoreE - _ZN40_INTERNAL_50bc84cd_4_k_cu_5d836439_400114cuda3std3__45__cpo5beginE)
_ZN40_INTERNAL_50bc84cd_4_k_cu_5d836439_400114cuda3std3__45__cpo5beginE:
	.zero		1
	.type		_ZN40_INTERNAL_50bc84cd_4_k_cu_5d836439_400114cuda3std3__442_GLOBAL__N__50bc84cd_4_k_cu_5d836439_400116ignoreE,@object
	.size		_ZN40_INTERNAL_50bc84cd_4_k_cu_5d836439_400114cuda3std3__442_GLOBAL__N__50bc84cd_4_k_cu_5d836439_400116ignoreE,(_ZN40_INTERNAL_50bc84cd_4_k_cu_5d836439_400114cute7productE - _ZN40_INTERNAL_50bc84cd_4_k_cu_5d836439_400114cuda3std3__442_GLOBAL__N__50bc84cd_4_k_cu_5d836439_400116ignoreE)
_ZN40_INTERNAL_50bc84cd_4_k_cu_5d836439_400114cuda3std3__442_GLOBAL__N__50bc84cd_4_k_cu_5d836439_400116ignoreE:
	.zero		1
	.type		_ZN40_INTERNAL_50bc84cd_4_k_cu_5d836439_400114cute7productE,@object
	.size		_ZN40_INTERNAL_50bc84cd_4_k_cu_5d836439_400114cute7productE,(_ZN40_INTERNAL_50bc84cd_4_k_cu_5d836439_400114cuda3std3__45__cpo3endE - _ZN40_INTERNAL_50bc84cd_4_k_cu_5d836439_400114cute7productE)
_ZN40_INTERNAL_50bc84cd_4_k_cu_5d836439_400114cute7productE:
	.zero		1
	.type		_ZN40_INTERNAL_50bc84cd_4_k_cu_5d836439_400114cuda3std3__45__cpo3endE,@object
	.size		_ZN40_INTERNAL_50bc84cd_4_k_cu_5d836439_400114cuda3std3__45__cpo3endE,(_ZN40_INTERNAL_50bc84cd_4_k_cu_5d836439_400114cuda3std3__419piecewise_constructE - _ZN40_INTERNAL_50bc84cd_4_k_cu_5d836439_400114cuda3std3__45__cpo3endE)
_ZN40_INTERNAL_50bc84cd_4_k_cu_5d836439_400114cuda3std3__45__cpo3endE:
	.zero		1
	.type		_ZN40_INTERNAL_50bc84cd_4_k_cu_5d836439_400114cuda3std3__419piecewise_constructE,@object
	.size		_ZN40_INTERNAL_50bc84cd_4_k_cu_5d836439_400114cuda3std3__419piecewise_constructE,(_ZN40_INTERNAL_50bc84cd_4_k_cu_5d836439_400114cuda3std3__45__cpo4cendE - _ZN40_INTERNAL_50bc84cd_4_k_cu_5d836439_400114cuda3std3__419piecewise_constructE)
_ZN40_INTERNAL_50bc84cd_4_k_cu_5d836439_400114cuda3std3__419piecewise_constructE:
	.zero		1
	.type		_ZN40_INTERNAL_50bc84cd_4_k_cu_5d836439_400114cuda3std3__45__cpo4cendE,@object
	.size		_ZN40_INTERNAL_50bc84cd_4_k_cu_5d836439_400114cuda3std3__45__cpo4cendE,(_ZN40_INTERNAL_50bc84cd_4_k_cu_5d836439_400114cuda3std6ranges3__45__cpo4swapE - _ZN40_INTERNAL_50bc84cd_4_k_cu_5d836439_400114cuda3std3__45__cpo4cendE)
_ZN40_INTERNAL_50bc84cd_4_k_cu_5d836439_400114cuda3std3__45__cpo4cendE:
	.zero		1
	.type		_ZN40_INTERNAL_50bc84cd_4_k_cu_5d836439_400114cuda3std6ranges3__45__cpo4swapE,@object
	.size		_ZN40_INTERNAL_50bc84cd_4_k_cu_5d836439_400114cuda3std6ranges3__45__cpo4swapE,(.L_10 - _ZN40_INTERNAL_50bc84cd_4_k_cu_5d836439_400114cuda3std6ranges3__45__cpo4swapE)
_ZN40_INTERNAL_50bc84cd_4_k_cu_5d836439_400114cuda3std6ranges3__45__cpo4swapE:
	.zero		1
.L_10:


//--------------------- .nv.constant0._ZN7cutlass13device_kernelINS_4gemm6kernel13GemmUniversalIN4cute5tupleIJiiiiEEENS1_10collective13CollectiveMmaINS1_35MainloopSm100TmaUmmaWarpSpecializedILi3ELi2ELi4ENS5_IJNS4_1CILi1EEESB_SB_EEEEENS5_IJNSA_ILi128EEESE_SE_EEENS_6half_tENS5_IJlSB_lEEESG_SH_NS4_8TiledMMAINS4_8MMA_AtomIJNS4_20SM100_MMA_F16BF16_SSISG_SG_fLi128ELi128ELNS4_4UMMA5MajorE0ELSM_0ELNSL_7ScaleInE0ELSN_0EEEEEENS4_6LayoutISC_NS5_IJNSA_ILi0EEESR_SR_EEEEENS5_IJNS4_10UnderscoreESU_SU_EEEEENS4_13SM90_TMA_LOADENS4_14ComposedLayoutINS4_7SwizzleILi3ELi4ELi3EEENS4_18smem_ptr_flag_bitsILi16EEENSQ_INS5_IJNSA_ILi8EEENSA_ILi64EEEEEENS5_IJS14_SB_EEEEEEEvNS4_8identityESX_S18_vS19_EENS_8epilogue10collective18CollectiveEpilogueINS1B_23Sm100TmaWarpSpecializedILi4ELi2ELi32ELb1ELb0EEEJSF_NS5_IJNSQ_ISE_SB_EENSQ_INSA_ILi32EEESB_EEEEESG_SH_SG_SH_NS1B_6fusion15FusionCallbacksIS1F_NS1K_17LinearCombinationISG_fSG_fLNS_15FloatRoundStyleE2EEESF_S1J_JEEENS4_5SM1004TMEM4LOAD26SM100_TMEM_LOAD_32dp32b32xESX_NSY_INSZ_ILi2ELi4ELi3EEES12_NSQ_INS5_IJS13_S1H_EEENS5_IJS1H_SB_EEEEEEENS4_39AutoVectorizingCopyWithAssumedAlignmentILi128EEENS4_14SM90_TMA_STOREES1Y_S20_S20_EEEvvEEEEvNT_6ParamsE --------------------------
	.section	.nv.constant0._ZN7cutlass13device_kernelINS_4gemm6kernel13GemmUniversalIN4cute5tupleIJiiiiEEENS1_10collective13CollectiveMmaINS1_35MainloopSm100TmaUmmaWarpSpecializedILi3ELi2ELi4ENS5_IJNS4_1CILi1EEESB_SB_EEEEENS5_IJNSA_ILi128EEESE_SE_EEENS_6half_tENS5_IJlSB_lEEESG_SH_NS4_8TiledMMAINS4_8MMA_AtomIJNS4_20SM100_MMA_F16BF16_SSISG_SG_fLi128ELi128ELNS4_4UMMA5MajorE0ELSM_0ELNSL_7ScaleInE0ELSN_0EEEEEENS4_6LayoutISC_NS5_IJNSA_ILi0EEESR_SR_EEEEENS5_IJNS4_10UnderscoreESU_SU_EEEEENS4_13SM90_TMA_LOADENS4_14ComposedLayoutINS4_7SwizzleILi3ELi4ELi3EEENS4_18smem_ptr_flag_bitsILi16EEENSQ_INS5_IJNSA_ILi8EEENSA_ILi64EEEEEENS5_IJS14_SB_EEEEEEEvNS4_8identityESX_S18_vS19_EENS_8epilogue10collective18CollectiveEpilogueINS1B_23Sm100TmaWarpSpecializedILi4ELi2ELi32ELb1ELb0EEEJSF_NS5_IJNSQ_ISE_SB_EENSQ_INSA_ILi32EEESB_EEEEESG_SH_SG_SH_NS1B_6fusion15FusionCallbacksIS1F_NS1K_17LinearCombinationISG_fSG_fLNS_15FloatRoundStyleE2EEESF_S1J_JEEENS4_5SM1004TMEM4LOAD26SM100_TMEM_LOAD_32dp32b32xESX_NSY_INSZ_ILi2ELi4ELi3EEES12_NSQ_INS5_IJS13_S1H_EEENS5_IJS1H_SB_EEEEEEENS4_39AutoVectorizingCopyWithAssumedAlignmentILi128EEENS4_14SM90_TMA_STOREES1Y_S20_S20_EEEvvEEEEvNT_6ParamsE,"a",@progbits
	.sectionflags	@""
	.align	4
.nv.constant0._ZN7cutlass13device_kernelINS_4gemm6kernel13GemmUniversalIN4cute5tupleIJiiiiEEENS1_10collective13CollectiveMmaINS1_35MainloopSm100TmaUmmaWarpSpecializedILi3ELi2ELi4ENS5_IJNS4_1CILi1EEESB_SB_EEEEENS5_IJNSA_ILi128EEESE_SE_EEENS_6half_tENS5_IJlSB_lEEESG_SH_NS4_8TiledMMAINS4_8MMA_AtomIJNS4_20SM100_MMA_F16BF16_SSISG_SG_fLi128ELi128ELNS4_4UMMA5MajorE0ELSM_0ELNSL_7ScaleInE0ELSN_0EEEEEENS4_6LayoutISC_NS5_IJNSA_ILi0EEESR_SR_EEEEENS5_IJNS4_10UnderscoreESU_SU_EEEEENS4_13SM90_TMA_LOADENS4_14ComposedLayoutINS4_7SwizzleILi3ELi4ELi3EEENS4_18smem_ptr_flag_bitsILi16EEENSQ_INS5_IJNSA_ILi8EEENSA_ILi64EEEEEENS5_IJS14_SB_EEEEEEEvNS4_8identityESX_S18_vS19_EENS_8epilogue10collective18CollectiveEpilogueINS1B_23Sm100TmaWarpSpecializedILi4ELi2ELi32ELb1ELb0EEEJSF_NS5_IJNSQ_ISE_SB_EENSQ_INSA_ILi32EEESB_EEEEESG_SH_SG_SH_NS1B_6fusion15FusionCallbacksIS1F_NS1K_17LinearCombinationISG_fSG_fLNS_15FloatRoundStyleE2EEESF_S1J_JEEENS4_5SM1004TMEM4LOAD26SM100_TMEM_LOAD_32dp32b32xESX_NSY_INSZ_ILi2ELi4ELi3EEES12_NSQ_INS5_IJS13_S1H_EEENS5_IJS1H_SB_EEEEEEENS4_39AutoVectorizingCopyWithAssumedAlignmentILi128EEENS4_14SM90_TMA_STOREES1Y_S20_S20_EEEvvEEEEvNT_6ParamsE:
	.zero		2944


//--------------------- SYMBOLS --------------------------

	.type		.nv.reservedSmem.offset0,@object
	.size		.nv.reservedSmem.offset0,0x4
	.type		.nv.reservedSmem.cap,@object
	.size		.nv.reservedSmem.cap,0x4
	.type		__assertfail,@function
